//
// Generated by NVIDIA NVVM Compiler
//
// Compiler Build ID: CL-36424714
// Cuda compilation tools, release 13.0, V13.0.88
// Based on NVVM 20.0.0
//

.version 9.0
.target sm_100
.address_size 64

	// .globl	_Z11kernel_blurPfS_iii

.visible .entry _Z11kernel_blurPfS_iii(
	.param .u64 .ptr .align 1 _Z11kernel_blurPfS_iii_param_0,
	.param .u64 .ptr .align 1 _Z11kernel_blurPfS_iii_param_1,
	.param .u32 _Z11kernel_blurPfS_iii_param_2,
	.param .u32 _Z11kernel_blurPfS_iii_param_3,
	.param .u32 _Z11kernel_blurPfS_iii_param_4
)
{
	.reg .pred 	%p<219>;
	.reg .b32 	%r<121>;
	.reg .b32 	%f<346>;
	.reg .b64 	%rd<50>;

	ld.param.u64 	%rd11, [_Z11kernel_blurPfS_iii_param_0];
	ld.param.u64 	%rd10, [_Z11kernel_blurPfS_iii_param_1];
	ld.param.u32 	%r22, [_Z11kernel_blurPfS_iii_param_2];
	ld.param.u32 	%r23, [_Z11kernel_blurPfS_iii_param_3];
	ld.param.u32 	%r24, [_Z11kernel_blurPfS_iii_param_4];
	cvta.to.global.u64 	%rd1, %rd11;
	mov.u32 	%r25, %ctaid.x;
	mov.u32 	%r26, %ntid.x;
	mov.u32 	%r27, %tid.x;
	mad.lo.s32 	%r1, %r25, %r26, %r27;
	setp.ge.s32 	%p1, %r1, %r24;
	@%p1 bra 	$L__BB0_100;
	div.s32 	%r2, %r1, %r22;
	mul.lo.s32 	%r28, %r2, %r22;
	sub.s32 	%r29, %r1, %r28;
	add.s32 	%r3, %r2, -3;
	add.s32 	%r4, %r29, -3;
	setp.ge.s32 	%p2, %r3, %r23;
	mul.lo.s32 	%r5, %r3, %r22;
	or.b32  	%r30, %r4, %r3;
	setp.lt.s32 	%p3, %r30, 0;
	setp.ge.s32 	%p4, %r4, %r22;
	or.pred  	%p5, %p4, %p2;
	cvt.s64.s32 	%rd12, %r5;
	cvt.s64.s32 	%rd2, %r29;
	add.s64 	%rd13, %rd2, %rd12;
	shl.b64 	%rd14, %rd13, 2;
	add.s64 	%rd3, %rd1, %rd14;
	mov.f32 	%f250, 0f00000000;
	or.pred  	%p6, %p5, %p3;
	mov.f32 	%f251, %f250;
	@%p6 bra 	$L__BB0_3;
	ld.global.f32 	%f198, [%rd3+-12];
	fma.rn.f32 	%f250, %f198, 0f3533DA0D, 0f00000000;
	mov.f32 	%f251, 0f3533DA0D;
$L__BB0_3:
	cvt.u32.u64 	%r31, %rd2;
	setp.ge.s32 	%p7, %r3, %r23;
	add.s32 	%r6, %r31, -2;
	or.b32  	%r32, %r6, %r3;
	setp.lt.s32 	%p8, %r32, 0;
	setp.ge.s32 	%p9, %r6, %r22;
	or.pred  	%p10, %p9, %p7;
	or.pred  	%p11, %p10, %p8;
	@%p11 bra 	$L__BB0_5;
	ld.global.f32 	%f199, [%rd3+-8];
	fma.rn.f32 	%f250, %f199, 0f37C04453, %f250;
	add.f32 	%f251, %f251, 0f37C04453;
$L__BB0_5:
	setp.ge.s32 	%p12, %r3, %r23;
	add.s32 	%r7, %r31, -1;
	or.b32  	%r34, %r7, %r3;
	or.b32  	%r35, %r22, %r34;
	setp.lt.s32 	%p13, %r35, 0;
	or.pred  	%p14, %p12, %p13;
	@%p14 bra 	$L__BB0_7;
	ld.global.f32 	%f200, [%rd3+-4];
	fma.rn.f32 	%f250, %f200, 0f394874CE, %f250;
	add.f32 	%f251, %f251, 0f394874CE;
$L__BB0_7:
	setp.ge.s32 	%p15, %r3, %r23;
	or.b32  	%r37, %r31, %r3;
	or.b32  	%r38, %r22, %r37;
	setp.lt.s32 	%p16, %r38, 0;
	or.pred  	%p17, %p15, %p16;
	@%p17 bra 	$L__BB0_9;
	add.s32 	%r40, %r31, %r5;
	mul.wide.s32 	%rd15, %r40, 4;
	add.s64 	%rd16, %rd1, %rd15;
	ld.global.f32 	%f201, [%rd16];
	fma.rn.f32 	%f250, %f201, 0f39CB458E, %f250;
	add.f32 	%f251, %f251, 0f39CB458E;
$L__BB0_9:
	setp.ge.s32 	%p18, %r3, %r23;
	add.s32 	%r8, %r31, 1;
	or.b32  	%r42, %r8, %r3;
	setp.lt.s32 	%p19, %r42, 0;
	setp.ge.s32 	%p20, %r8, %r22;
	or.pred  	%p21, %p20, %p18;
	or.pred  	%p22, %p21, %p19;
	@%p22 bra 	$L__BB0_11;
	ld.global.f32 	%f202, [%rd3+4];
	fma.rn.f32 	%f250, %f202, 0f394874CE, %f250;
	add.f32 	%f251, %f251, 0f394874CE;
$L__BB0_11:
	setp.ge.s32 	%p23, %r3, %r23;
	add.s32 	%r9, %r31, 2;
	or.b32  	%r44, %r9, %r3;
	setp.lt.s32 	%p24, %r44, 0;
	setp.ge.s32 	%p25, %r9, %r22;
	or.pred  	%p26, %p25, %p23;
	or.pred  	%p27, %p26, %p24;
	@%p27 bra 	$L__BB0_13;
	ld.global.f32 	%f203, [%rd3+8];
	fma.rn.f32 	%f250, %f203, 0f37C04453, %f250;
	add.f32 	%f251, %f251, 0f37C04453;
$L__BB0_13:
	setp.ge.s32 	%p28, %r3, %r23;
	add.s32 	%r10, %r31, 3;
	or.b32  	%r46, %r10, %r3;
	setp.lt.s32 	%p29, %r46, 0;
	setp.ge.s32 	%p30, %r10, %r22;
	or.pred  	%p31, %p30, %p28;
	or.pred  	%p32, %p31, %p29;
	@%p32 bra 	$L__BB0_15;
	ld.global.f32 	%f204, [%rd3+12];
	fma.rn.f32 	%f250, %f204, 0f3533DA0D, %f250;
	add.f32 	%f251, %f251, 0f3533DA0D;
$L__BB0_15:
	setp.ge.s32 	%p33, %r4, %r22;
	add.s32 	%r11, %r2, -2;
	setp.ge.s32 	%p34, %r11, %r23;
	add.s32 	%r12, %r5, %r22;
	or.b32  	%r47, %r4, %r11;
	setp.lt.s32 	%p35, %r47, 0;
	or.pred  	%p36, %p33, %p34;
	cvt.s64.s32 	%rd17, %r12;
	add.s64 	%rd18, %rd2, %rd17;
	shl.b64 	%rd19, %rd18, 2;
	add.s64 	%rd4, %rd1, %rd19;
	or.pred  	%p37, %p36, %p35;
	@%p37 bra 	$L__BB0_17;
	ld.global.f32 	%f205, [%rd4+-12];
	fma.rn.f32 	%f250, %f205, 0f37C04453, %f250;
	add.f32 	%f251, %f251, 0f37C04453;
$L__BB0_17:
	setp.ge.s32 	%p38, %r11, %r23;
	setp.ge.s32 	%p39, %r6, %r22;
	or.b32  	%r48, %r6, %r11;
	setp.lt.s32 	%p40, %r48, 0;
	or.pred  	%p41, %p39, %p38;
	or.pred  	%p42, %p41, %p40;
	@%p42 bra 	$L__BB0_19;
	ld.global.f32 	%f206, [%rd4+-8];
	fma.rn.f32 	%f250, %f206, 0f3A4E21B7, %f250;
	add.f32 	%f251, %f251, 0f3A4E21B7;
$L__BB0_19:
	setp.ge.s32 	%p43, %r11, %r23;
	or.b32  	%r49, %r7, %r11;
	or.b32  	%r50, %r22, %r49;
	setp.lt.s32 	%p44, %r50, 0;
	or.pred  	%p45, %p43, %p44;
	@%p45 bra 	$L__BB0_21;
	ld.global.f32 	%f207, [%rd4+-4];
	fma.rn.f32 	%f250, %f207, 0f3BD6F255, %f250;
	add.f32 	%f251, %f251, 0f3BD6F255;
$L__BB0_21:
	setp.ge.s32 	%p46, %r11, %r23;
	or.b32  	%r52, %r31, %r11;
	or.b32  	%r53, %r22, %r52;
	setp.lt.s32 	%p47, %r53, 0;
	or.pred  	%p48, %p46, %p47;
	@%p48 bra 	$L__BB0_23;
	add.s32 	%r55, %r31, %r12;
	mul.wide.s32 	%rd20, %r55, 4;
	add.s64 	%rd21, %rd1, %rd20;
	ld.global.f32 	%f208, [%rd21];
	fma.rn.f32 	%f250, %f208, 0f3C59F7E3, %f250;
	add.f32 	%f251, %f251, 0f3C59F7E3;
$L__BB0_23:
	setp.ge.s32 	%p49, %r11, %r23;
	setp.ge.s32 	%p50, %r8, %r22;
	or.b32  	%r56, %r8, %r11;
	setp.lt.s32 	%p51, %r56, 0;
	or.pred  	%p52, %p50, %p49;
	or.pred  	%p53, %p52, %p51;
	@%p53 bra 	$L__BB0_25;
	ld.global.f32 	%f209, [%rd4+4];
	fma.rn.f32 	%f250, %f209, 0f3BD6F255, %f250;
	add.f32 	%f251, %f251, 0f3BD6F255;
$L__BB0_25:
	setp.ge.s32 	%p54, %r11, %r23;
	setp.ge.s32 	%p55, %r9, %r22;
	or.b32  	%r57, %r9, %r11;
	setp.lt.s32 	%p56, %r57, 0;
	or.pred  	%p57, %p55, %p54;
	or.pred  	%p58, %p57, %p56;
	@%p58 bra 	$L__BB0_27;
	ld.global.f32 	%f210, [%rd4+8];
	fma.rn.f32 	%f250, %f210, 0f3A4E21B7, %f250;
	add.f32 	%f251, %f251, 0f3A4E21B7;
$L__BB0_27:
	setp.ge.s32 	%p59, %r11, %r23;
	setp.ge.s32 	%p60, %r10, %r22;
	or.b32  	%r58, %r10, %r11;
	setp.lt.s32 	%p61, %r58, 0;
	or.pred  	%p62, %p60, %p59;
	or.pred  	%p63, %p62, %p61;
	@%p63 bra 	$L__BB0_29;
	ld.global.f32 	%f211, [%rd4+12];
	fma.rn.f32 	%f250, %f211, 0f37C04453, %f250;
	add.f32 	%f251, %f251, 0f37C04453;
$L__BB0_29:
	setp.ge.s32 	%p64, %r4, %r22;
	add.s32 	%r13, %r2, -1;
	setp.gt.s32 	%p65, %r2, %r23;
	add.s32 	%r14, %r12, %r22;
	or.b32  	%r59, %r4, %r13;
	setp.lt.s32 	%p66, %r59, 0;
	or.pred  	%p67, %p66, %p64;
	cvt.s64.s32 	%rd22, %r14;
	add.s64 	%rd23, %rd2, %rd22;
	shl.b64 	%rd24, %rd23, 2;
	add.s64 	%rd5, %rd1, %rd24;
	or.pred  	%p68, %p67, %p65;
	@%p68 bra 	$L__BB0_31;
	ld.global.f32 	%f212, [%rd5+-12];
	fma.rn.f32 	%f250, %f212, 0f394874CE, %f250;
	add.f32 	%f251, %f251, 0f394874CE;
$L__BB0_31:
	setp.gt.s32 	%p69, %r2, %r23;
	setp.ge.s32 	%p70, %r6, %r22;
	or.b32  	%r60, %r6, %r13;
	setp.lt.s32 	%p71, %r60, 0;
	or.pred  	%p72, %p71, %p70;
	or.pred  	%p73, %p72, %p69;
	@%p73 bra 	$L__BB0_33;
	ld.global.f32 	%f213, [%rd5+-8];
	fma.rn.f32 	%f250, %f213, 0f3BD6F255, %f250;
	add.f32 	%f251, %f251, 0f3BD6F255;
$L__BB0_33:
	setp.gt.s32 	%p74, %r2, %r23;
	or.b32  	%r61, %r7, %r13;
	or.b32  	%r62, %r22, %r61;
	setp.lt.s32 	%p75, %r62, 0;
	or.pred  	%p76, %p74, %p75;
	@%p76 bra 	$L__BB0_35;
	ld.global.f32 	%f214, [%rd5+-4];
	fma.rn.f32 	%f250, %f214, 0f3D6023BA, %f250;
	add.f32 	%f251, %f251, 0f3D6023BA;
$L__BB0_35:
	setp.gt.s32 	%p77, %r2, %r23;
	or.b32  	%r64, %r31, %r13;
	or.b32  	%r65, %r22, %r64;
	setp.lt.s32 	%p78, %r65, 0;
	or.pred  	%p79, %p77, %p78;
	@%p79 bra 	$L__BB0_37;
	add.s32 	%r67, %r31, %r14;
	mul.wide.s32 	%rd25, %r67, 4;
	add.s64 	%rd26, %rd1, %rd25;
	ld.global.f32 	%f215, [%rd26];
	fma.rn.f32 	%f250, %f215, 0f3DE34A58, %f250;
	add.f32 	%f251, %f251, 0f3DE34A58;
$L__BB0_37:
	setp.gt.s32 	%p80, %r2, %r23;
	setp.ge.s32 	%p81, %r8, %r22;
	or.b32  	%r68, %r8, %r13;
	setp.lt.s32 	%p82, %r68, 0;
	or.pred  	%p83, %p82, %p81;
	or.pred  	%p84, %p83, %p80;
	@%p84 bra 	$L__BB0_39;
	ld.global.f32 	%f216, [%rd5+4];
	fma.rn.f32 	%f250, %f216, 0f3D6023BA, %f250;
	add.f32 	%f251, %f251, 0f3D6023BA;
$L__BB0_39:
	setp.gt.s32 	%p85, %r2, %r23;
	setp.ge.s32 	%p86, %r9, %r22;
	or.b32  	%r69, %r9, %r13;
	setp.lt.s32 	%p87, %r69, 0;
	or.pred  	%p88, %p87, %p86;
	or.pred  	%p89, %p88, %p85;
	@%p89 bra 	$L__BB0_41;
	ld.global.f32 	%f217, [%rd5+8];
	fma.rn.f32 	%f250, %f217, 0f3BD6F255, %f250;
	add.f32 	%f251, %f251, 0f3BD6F255;
$L__BB0_41:
	setp.gt.s32 	%p90, %r2, %r23;
	setp.ge.s32 	%p91, %r10, %r22;
	or.b32  	%r70, %r10, %r13;
	setp.lt.s32 	%p92, %r70, 0;
	or.pred  	%p93, %p92, %p91;
	or.pred  	%p94, %p93, %p90;
	@%p94 bra 	$L__BB0_43;
	ld.global.f32 	%f218, [%rd5+12];
	fma.rn.f32 	%f250, %f218, 0f394874CE, %f250;
	add.f32 	%f251, %f251, 0f394874CE;
$L__BB0_43:
	setp.ge.s32 	%p95, %r4, %r22;
	setp.ge.s32 	%p96, %r2, %r23;
	add.s32 	%r15, %r14, %r22;
	or.b32  	%r71, %r4, %r2;
	setp.lt.s32 	%p97, %r71, 0;
	or.pred  	%p98, %p95, %p96;
	cvt.s64.s32 	%rd27, %r15;
	add.s64 	%rd28, %rd2, %rd27;
	shl.b64 	%rd29, %rd28, 2;
	add.s64 	%rd6, %rd1, %rd29;
	or.pred  	%p99, %p98, %p97;
	@%p99 bra 	$L__BB0_45;
	ld.global.f32 	%f219, [%rd6+-12];
	fma.rn.f32 	%f250, %f219, 0f39CB458E, %f250;
	add.f32 	%f251, %f251, 0f39CB458E;
$L__BB0_45:
	setp.ge.s32 	%p100, %r2, %r23;
	setp.ge.s32 	%p101, %r6, %r22;
	or.b32  	%r72, %r6, %r2;
	setp.lt.s32 	%p102, %r72, 0;
	or.pred  	%p103, %p101, %p100;
	or.pred  	%p104, %p103, %p102;
	@%p104 bra 	$L__BB0_47;
	ld.global.f32 	%f220, [%rd6+-8];
	fma.rn.f32 	%f250, %f220, 0f3C59F7E3, %f250;
	add.f32 	%f251, %f251, 0f3C59F7E3;
$L__BB0_47:
	setp.ge.s32 	%p105, %r2, %r23;
	or.b32  	%r73, %r7, %r2;
	or.b32  	%r74, %r22, %r73;
	setp.lt.s32 	%p106, %r74, 0;
	or.pred  	%p107, %p105, %p106;
	@%p107 bra 	$L__BB0_49;
	ld.global.f32 	%f221, [%rd6+-4];
	fma.rn.f32 	%f250, %f221, 0f3DE34A58, %f250;
	add.f32 	%f251, %f251, 0f3DE34A58;
$L__BB0_49:
	setp.ge.s32 	%p108, %r2, %r23;
	or.b32  	%r76, %r31, %r2;
	or.b32  	%r77, %r22, %r76;
	setp.lt.s32 	%p109, %r77, 0;
	or.pred  	%p110, %p108, %p109;
	@%p110 bra 	$L__BB0_51;
	add.s32 	%r79, %r31, %r15;
	mul.wide.s32 	%rd30, %r79, 4;
	add.s64 	%rd31, %rd1, %rd30;
	ld.global.f32 	%f222, [%rd31];
	fma.rn.f32 	%f250, %f222, 0f3E667C4B, %f250;
	add.f32 	%f251, %f251, 0f3E667C4B;
$L__BB0_51:
	setp.ge.s32 	%p111, %r2, %r23;
	setp.ge.s32 	%p112, %r8, %r22;
	or.b32  	%r80, %r8, %r2;
	setp.lt.s32 	%p113, %r80, 0;
	or.pred  	%p114, %p112, %p111;
	or.pred  	%p115, %p114, %p113;
	@%p115 bra 	$L__BB0_53;
	ld.global.f32 	%f223, [%rd6+4];
	fma.rn.f32 	%f250, %f223, 0f3DE34A58, %f250;
	add.f32 	%f251, %f251, 0f3DE34A58;
$L__BB0_53:
	setp.ge.s32 	%p116, %r2, %r23;
	setp.ge.s32 	%p117, %r9, %r22;
	or.b32  	%r81, %r9, %r2;
	setp.lt.s32 	%p118, %r81, 0;
	or.pred  	%p119, %p117, %p116;
	or.pred  	%p120, %p119, %p118;
	@%p120 bra 	$L__BB0_55;
	ld.global.f32 	%f224, [%rd6+8];
	fma.rn.f32 	%f250, %f224, 0f3C59F7E3, %f250;
	add.f32 	%f251, %f251, 0f3C59F7E3;
$L__BB0_55:
	setp.ge.s32 	%p121, %r2, %r23;
	setp.ge.s32 	%p122, %r10, %r22;
	or.b32  	%r82, %r10, %r2;
	setp.lt.s32 	%p123, %r82, 0;
	or.pred  	%p124, %p122, %p121;
	or.pred  	%p125, %p124, %p123;
	@%p125 bra 	$L__BB0_57;
	ld.global.f32 	%f225, [%rd6+12];
	fma.rn.f32 	%f250, %f225, 0f39CB458E, %f250;
	add.f32 	%f251, %f251, 0f39CB458E;
$L__BB0_57:
	setp.ge.s32 	%p126, %r4, %r22;
	add.s32 	%r16, %r2, 1;
	setp.ge.s32 	%p127, %r16, %r23;
	add.s32 	%r17, %r15, %r22;
	or.b32  	%r83, %r4, %r16;
	setp.lt.s32 	%p128, %r83, 0;
	or.pred  	%p129, %p126, %p127;
	cvt.s64.s32 	%rd32, %r17;
	add.s64 	%rd33, %rd2, %rd32;
	shl.b64 	%rd34, %rd33, 2;
	add.s64 	%rd7, %rd1, %rd34;
	or.pred  	%p130, %p129, %p128;
	@%p130 bra 	$L__BB0_59;
	ld.global.f32 	%f226, [%rd7+-12];
	fma.rn.f32 	%f250, %f226, 0f394874CE, %f250;
	add.f32 	%f251, %f251, 0f394874CE;
$L__BB0_59:
	setp.ge.s32 	%p131, %r16, %r23;
	setp.ge.s32 	%p132, %r6, %r22;
	or.b32  	%r84, %r6, %r16;
	setp.lt.s32 	%p133, %r84, 0;
	or.pred  	%p134, %p132, %p131;
	or.pred  	%p135, %p134, %p133;
	@%p135 bra 	$L__BB0_61;
	ld.global.f32 	%f227, [%rd7+-8];
	fma.rn.f32 	%f250, %f227, 0f3BD6F255, %f250;
	add.f32 	%f251, %f251, 0f3BD6F255;
$L__BB0_61:
	setp.ge.s32 	%p136, %r16, %r23;
	or.b32  	%r85, %r7, %r16;
	or.b32  	%r86, %r22, %r85;
	setp.lt.s32 	%p137, %r86, 0;
	or.pred  	%p138, %p136, %p137;
	@%p138 bra 	$L__BB0_63;
	ld.global.f32 	%f228, [%rd7+-4];
	fma.rn.f32 	%f250, %f228, 0f3D6023BA, %f250;
	add.f32 	%f251, %f251, 0f3D6023BA;
$L__BB0_63:
	setp.ge.s32 	%p139, %r16, %r23;
	or.b32  	%r88, %r31, %r16;
	or.b32  	%r89, %r22, %r88;
	setp.lt.s32 	%p140, %r89, 0;
	or.pred  	%p141, %p139, %p140;
	@%p141 bra 	$L__BB0_65;
	add.s32 	%r91, %r31, %r17;
	mul.wide.s32 	%rd35, %r91, 4;
	add.s64 	%rd36, %rd1, %rd35;
	ld.global.f32 	%f229, [%rd36];
	fma.rn.f32 	%f250, %f229, 0f3DE34A58, %f250;
	add.f32 	%f251, %f251, 0f3DE34A58;
$L__BB0_65:
	setp.ge.s32 	%p142, %r16, %r23;
	setp.ge.s32 	%p143, %r8, %r22;
	or.b32  	%r92, %r8, %r16;
	setp.lt.s32 	%p144, %r92, 0;
	or.pred  	%p145, %p143, %p142;
	or.pred  	%p146, %p145, %p144;
	@%p146 bra 	$L__BB0_67;
	ld.global.f32 	%f230, [%rd7+4];
	fma.rn.f32 	%f250, %f230, 0f3D6023BA, %f250;
	add.f32 	%f251, %f251, 0f3D6023BA;
$L__BB0_67:
	setp.ge.s32 	%p147, %r16, %r23;
	setp.ge.s32 	%p148, %r9, %r22;
	or.b32  	%r93, %r9, %r16;
	setp.lt.s32 	%p149, %r93, 0;
	or.pred  	%p150, %p148, %p147;
	or.pred  	%p151, %p150, %p149;
	@%p151 bra 	$L__BB0_69;
	ld.global.f32 	%f231, [%rd7+8];
	fma.rn.f32 	%f250, %f231, 0f3BD6F255, %f250;
	add.f32 	%f251, %f251, 0f3BD6F255;
$L__BB0_69:
	setp.ge.s32 	%p152, %r16, %r23;
	setp.ge.s32 	%p153, %r10, %r22;
	or.b32  	%r94, %r10, %r16;
	setp.lt.s32 	%p154, %r94, 0;
	or.pred  	%p155, %p153, %p152;
	or.pred  	%p156, %p155, %p154;
	@%p156 bra 	$L__BB0_71;
	ld.global.f32 	%f232, [%rd7+12];
	fma.rn.f32 	%f250, %f232, 0f394874CE, %f250;
	add.f32 	%f251, %f251, 0f394874CE;
$L__BB0_71:
	setp.ge.s32 	%p157, %r4, %r22;
	add.s32 	%r18, %r2, 2;
	setp.ge.s32 	%p158, %r18, %r23;
	add.s32 	%r19, %r17, %r22;
	or.b32  	%r95, %r4, %r18;
	setp.lt.s32 	%p159, %r95, 0;
	or.pred  	%p160, %p157, %p158;
	cvt.s64.s32 	%rd37, %r19;
	add.s64 	%rd38, %rd2, %rd37;
	shl.b64 	%rd39, %rd38, 2;
	add.s64 	%rd8, %rd1, %rd39;
	or.pred  	%p161, %p160, %p159;
	@%p161 bra 	$L__BB0_73;
	ld.global.f32 	%f233, [%rd8+-12];
	fma.rn.f32 	%f250, %f233, 0f37C04453, %f250;
	add.f32 	%f251, %f251, 0f37C04453;
$L__BB0_73:
	setp.ge.s32 	%p162, %r18, %r23;
	setp.ge.s32 	%p163, %r6, %r22;
	or.b32  	%r96, %r6, %r18;
	setp.lt.s32 	%p164, %r96, 0;
	or.pred  	%p165, %p163, %p162;
	or.pred  	%p166, %p165, %p164;
	@%p166 bra 	$L__BB0_75;
	ld.global.f32 	%f234, [%rd8+-8];
	fma.rn.f32 	%f250, %f234, 0f3A4E21B7, %f250;
	add.f32 	%f251, %f251, 0f3A4E21B7;
$L__BB0_75:
	setp.ge.s32 	%p167, %r18, %r23;
	or.b32  	%r97, %r7, %r18;
	or.b32  	%r98, %r22, %r97;
	setp.lt.s32 	%p168, %r98, 0;
	or.pred  	%p169, %p167, %p168;
	@%p169 bra 	$L__BB0_77;
	ld.global.f32 	%f235, [%rd8+-4];
	fma.rn.f32 	%f250, %f235, 0f3BD6F255, %f250;
	add.f32 	%f251, %f251, 0f3BD6F255;
$L__BB0_77:
	setp.ge.s32 	%p170, %r18, %r23;
	or.b32  	%r100, %r31, %r18;
	or.b32  	%r101, %r22, %r100;
	setp.lt.s32 	%p171, %r101, 0;
	or.pred  	%p172, %p170, %p171;
	@%p172 bra 	$L__BB0_79;
	add.s32 	%r103, %r31, %r19;
	mul.wide.s32 	%rd40, %r103, 4;
	add.s64 	%rd41, %rd1, %rd40;
	ld.global.f32 	%f236, [%rd41];
	fma.rn.f32 	%f250, %f236, 0f3C59F7E3, %f250;
	add.f32 	%f251, %f251, 0f3C59F7E3;
$L__BB0_79:
	setp.ge.s32 	%p173, %r18, %r23;
	setp.ge.s32 	%p174, %r8, %r22;
	or.b32  	%r104, %r8, %r18;
	setp.lt.s32 	%p175, %r104, 0;
	or.pred  	%p176, %p174, %p173;
	or.pred  	%p177, %p176, %p175;
	@%p177 bra 	$L__BB0_81;
	ld.global.f32 	%f237, [%rd8+4];
	fma.rn.f32 	%f250, %f237, 0f3BD6F255, %f250;
	add.f32 	%f251, %f251, 0f3BD6F255;
$L__BB0_81:
	setp.ge.s32 	%p178, %r18, %r23;
	setp.ge.s32 	%p179, %r9, %r22;
	or.b32  	%r105, %r9, %r18;
	setp.lt.s32 	%p180, %r105, 0;
	or.pred  	%p181, %p179, %p178;
	or.pred  	%p182, %p181, %p180;
	@%p182 bra 	$L__BB0_83;
	ld.global.f32 	%f238, [%rd8+8];
	fma.rn.f32 	%f250, %f238, 0f3A4E21B7, %f250;
	add.f32 	%f251, %f251, 0f3A4E21B7;
$L__BB0_83:
	setp.ge.s32 	%p183, %r18, %r23;
	setp.ge.s32 	%p184, %r10, %r22;
	or.b32  	%r106, %r10, %r18;
	setp.lt.s32 	%p185, %r106, 0;
	or.pred  	%p186, %p184, %p183;
	or.pred  	%p187, %p186, %p185;
	@%p187 bra 	$L__BB0_85;
	ld.global.f32 	%f239, [%rd8+12];
	fma.rn.f32 	%f250, %f239, 0f37C04453, %f250;
	add.f32 	%f251, %f251, 0f37C04453;
$L__BB0_85:
	setp.ge.s32 	%p188, %r4, %r22;
	add.s32 	%r20, %r2, 3;
	setp.ge.s32 	%p189, %r20, %r23;
	add.s32 	%r21, %r19, %r22;
	or.b32  	%r107, %r4, %r20;
	setp.lt.s32 	%p190, %r107, 0;
	or.pred  	%p191, %p188, %p189;
	cvt.s64.s32 	%rd42, %r21;
	add.s64 	%rd43, %rd2, %rd42;
	shl.b64 	%rd44, %rd43, 2;
	add.s64 	%rd9, %rd1, %rd44;
	or.pred  	%p192, %p191, %p190;
	@%p192 bra 	$L__BB0_87;
	ld.global.f32 	%f240, [%rd9+-12];
	fma.rn.f32 	%f250, %f240, 0f3533DA0D, %f250;
	add.f32 	%f251, %f251, 0f3533DA0D;
$L__BB0_87:
	setp.ge.s32 	%p193, %r20, %r23;
	setp.ge.s32 	%p194, %r6, %r22;
	or.b32  	%r108, %r6, %r20;
	setp.lt.s32 	%p195, %r108, 0;
	or.pred  	%p196, %p194, %p193;
	or.pred  	%p197, %p196, %p195;
	@%p197 bra 	$L__BB0_89;
	ld.global.f32 	%f241, [%rd9+-8];
	fma.rn.f32 	%f250, %f241, 0f37C04453, %f250;
	add.f32 	%f251, %f251, 0f37C04453;
$L__BB0_89:
	setp.ge.s32 	%p198, %r20, %r23;
	or.b32  	%r109, %r7, %r20;
	or.b32  	%r110, %r22, %r109;
	setp.lt.s32 	%p199, %r110, 0;
	or.pred  	%p200, %p198, %p199;
	@%p200 bra 	$L__BB0_91;
	ld.global.f32 	%f242, [%rd9+-4];
	fma.rn.f32 	%f250, %f242, 0f394874CE, %f250;
	add.f32 	%f251, %f251, 0f394874CE;
$L__BB0_91:
	setp.ge.s32 	%p201, %r20, %r23;
	or.b32  	%r112, %r31, %r20;
	or.b32  	%r113, %r22, %r112;
	setp.lt.s32 	%p202, %r113, 0;
	or.pred  	%p203, %p201, %p202;
	@%p203 bra 	$L__BB0_93;
	add.s32 	%r115, %r31, %r21;
	mul.wide.s32 	%rd45, %r115, 4;
	add.s64 	%rd46, %rd1, %rd45;
	ld.global.f32 	%f243, [%rd46];
	fma.rn.f32 	%f250, %f243, 0f39CB458E, %f250;
	add.f32 	%f251, %f251, 0f39CB458E;
$L__BB0_93:
	setp.ge.s32 	%p204, %r20, %r23;
	setp.ge.s32 	%p205, %r8, %r22;
	or.b32  	%r116, %r8, %r20;
	setp.lt.s32 	%p206, %r116, 0;
	or.pred  	%p207, %p205, %p204;
	or.pred  	%p208, %p207, %p206;
	@%p208 bra 	$L__BB0_95;
	ld.global.f32 	%f244, [%rd9+4];
	fma.rn.f32 	%f250, %f244, 0f394874CE, %f250;
	add.f32 	%f251, %f251, 0f394874CE;
$L__BB0_95:
	setp.ge.s32 	%p209, %r20, %r23;
	setp.ge.s32 	%p210, %r9, %r22;
	or.b32  	%r117, %r9, %r20;
	setp.lt.s32 	%p211, %r117, 0;
	or.pred  	%p212, %p210, %p209;
	or.pred  	%p213, %p212, %p211;
	@%p213 bra 	$L__BB0_97;
	ld.global.f32 	%f245, [%rd9+8];
	fma.rn.f32 	%f250, %f245, 0f37C04453, %f250;
	add.f32 	%f251, %f251, 0f37C04453;
$L__BB0_97:
	setp.ge.s32 	%p214, %r20, %r23;
	setp.ge.s32 	%p215, %r10, %r22;
	or.b32  	%r118, %r10, %r20;
	setp.lt.s32 	%p216, %r118, 0;
	or.pred  	%p217, %p215, %p214;
	or.pred  	%p218, %p217, %p216;
	@%p218 bra 	$L__BB0_99;
	ld.global.f32 	%f246, [%rd9+12];
	fma.rn.f32 	%f250, %f246, 0f3533DA0D, %f250;
	add.f32 	%f251, %f251, 0f3533DA0D;
$L__BB0_99:
	div.rn.f32 	%f247, %f250, %f251;
	add.s32 	%r120, %r15, %r31;
	cvta.to.global.u64 	%rd47, %rd10;
	mul.wide.s32 	%rd48, %r120, 4;
	add.s64 	%rd49, %rd47, %rd48;
	st.global.f32 	[%rd49], %f247;
$L__BB0_100:
	ret;

}


// ===== COMPILED SASS (sm_100) =====

	.target	sm_100

	.elftype	@"ET_EXEC"


//--------------------- .note.nv.tkinfo           --------------------------
	.section	.note.nv.tkinfo,"",@"SHT_NOTE"
	.sectionflags	@"SHF_NOTE_NV_TKINFO"
	.tkinfo
        /*0018*/ 	.word	0x00000002
        /*0030*/ 	.string	""
        /*0030*/ 	.string	"ptxas"
        /*0030*/ 	.string	"Cuda compilation tools, release 13.0, V13.0.88"
        /*0030*/ 	.string	"Build cuda_13.0.r13.0/compiler.36424714_0"
        /*0030*/ 	.string	"-arch sm_100 -m 64 "



//--------------------- .note.nv.cuinfo           --------------------------
	.section	.note.nv.cuinfo,"",@"SHT_NOTE"
	.sectionflags	@"SHF_NOTE_NV_CUINFO"
        /*0018*/ 	.short	0x0002
        /*001a*/ 	.short	0x0064
        /*001c*/ 	.short	0x0082
	.zero		2


//--------------------- .nv.info                  --------------------------
	.section	.nv.info,"",@"SHT_CUDA_INFO"
	.align	4


	//----- nvinfo : EIATTR_REGCOUNT
	.align		4
        /*0000*/ 	.byte	0x04, 0x2f
        /*0002*/ 	.short	(.L_1 - .L_0)
	.align		4
.L_0:
        /*0004*/ 	.word	index@(_Z11kernel_blurPfS_iii)
        /*0008*/ 	.word	0x00000020


	//----- nvinfo : EIATTR_FRAME_SIZE
	.align		4
.L_1:
        /*000c*/ 	.byte	0x04, 0x11
        /*000e*/ 	.short	(.L_3 - .L_2)
	.align		4
.L_2:
        /*0010*/ 	.word	index@($__internal_0_$__cuda_sm3x_div_rn_noftz_f32_slowpath)
        /*0014*/ 	.word	0x00000000


	//----- nvinfo : EIATTR_FRAME_SIZE
	.align		4
.L_3:
        /*0018*/ 	.byte	0x04, 0x11
        /*001a*/ 	.short	(.L_5 - .L_4)
	.align		4
.L_4:
        /*001c*/ 	.word	index@(_Z11kernel_blurPfS_iii)
        /*0020*/ 	.word	0x00000000


	//----- nvinfo : EIATTR_MIN_STACK_SIZE
	.align		4
.L_5:
        /*0024*/ 	.byte	0x04, 0x12
        /*0026*/ 	.short	(.L_7 - .L_6)
	.align		4
.L_6:
        /*0028*/ 	.word	index@(_Z11kernel_blurPfS_iii)
        /*002c*/ 	.word	0x00000000
.L_7:


//--------------------- .nv.compat                --------------------------
	.section	.nv.compat,"",@"SHT_CUDA_COMPAT_INFO"
	.align	4
        /*0000*/ 	.byte	0x02, 0x09, 0x00, 0x00, 0x02, 0x02, 0x01, 0x00, 0x02, 0x05, 0x05, 0x00, 0x03, 0x07, 0x01, 0x01
        /*0010*/ 	.byte	0x02, 0x03, 0x00, 0x00, 0x02, 0x06, 0x01, 0x00, 0x04, 0x0b, 0x08, 0x00, 0x01, 0x00, 0x00, 0x00
        /*0020*/ 	.byte	0x00, 0x00, 0x00, 0x00


//--------------------- .nv.info._Z11kernel_blurPfS_iii --------------------------
	.section	.nv.info._Z11kernel_blurPfS_iii,"",@"SHT_CUDA_INFO"
	.sectionflags	@""
	.align	4


	//----- nvinfo : EIATTR_CUDA_API_VERSION
	.align		4
        /*0000*/ 	.byte	0x04, 0x37
        /*0002*/ 	.short	(.L_9 - .L_8)
.L_8:
        /*0004*/ 	.word	0x00000082


	//----- nvinfo : EIATTR_KPARAM_INFO
	.align		4
.L_9:
        /*0008*/ 	.byte	0x04, 0x17
        /*000a*/ 	.short	(.L_11 - .L_10)
.L_10:
        /*000c*/ 	.word	0x00000000
        /*0010*/ 	.short	0x0004
        /*0012*/ 	.short	0x0018
        /*0014*/ 	.byte	0x00, 0xf0, 0x11, 0x00


	//----- nvinfo : EIATTR_KPARAM_INFO
	.align		4
.L_11:
        /*0018*/ 	.byte	0x04, 0x17
        /*001a*/ 	.short	(.L_13 - .L_12)
.L_12:
        /*001c*/ 	.word	0x00000000
        /*0020*/ 	.short	0x0003
        /*0022*/ 	.short	0x0014
        /*0024*/ 	.byte	0x00, 0xf0, 0x11, 0x00


	//----- nvinfo : EIATTR_KPARAM_INFO
	.align		4
.L_13:
        /*0028*/ 	.byte	0x04, 0x17
        /*002a*/ 	.short	(.L_15 - .L_14)
.L_14:
        /*002c*/ 	.word	0x00000000
        /*0030*/ 	.short	0x0002
        /*0032*/ 	.short	0x0010
        /*0034*/ 	.byte	0x00, 0xf0, 0x11, 0x00


	//----- nvinfo : EIATTR_KPARAM_INFO
	.align		4
.L_15:
        /*0038*/ 	.byte	0x04, 0x17
        /*003a*/ 	.short	(.L_17 - .L_16)
.L_16:
        /*003c*/ 	.word	0x00000000
        /*0040*/ 	.short	0x0001
        /*0042*/ 	.short	0x0008
        /*0044*/ 	.byte	0x00, 0xf5, 0x21, 0x00


	//----- nvinfo : EIATTR_KPARAM_INFO
	.align		4
.L_17:
        /*0048*/ 	.byte	0x04, 0x17
        /*004a*/ 	.short	(.L_19 - .L_18)
.L_18:
        /*004c*/ 	.word	0x00000000
        /*0050*/ 	.short	0x0000
        /*0052*/ 	.short	0x0000
        /*0054*/ 	.byte	0x00, 0xf5, 0x21, 0x00


	//----- nvinfo : EIATTR_SPARSE_MMA_MASK
	.align		4
.L_19:
        /*0058*/ 	.byte	0x03, 0x50
        /*005a*/ 	.short	0x0000


	//----- nvinfo : EIATTR_MAXREG_COUNT
	.align		4
        /*005c*/ 	.byte	0x03, 0x1b
        /*005e*/ 	.short	0x00ff


	//----- nvinfo : EIATTR_MERCURY_ISA_VERSION
	.align		4
        /*0060*/ 	.byte	0x03, 0x5f
        /*0062*/ 	.short	0x0101


	//----- nvinfo : EIATTR_VRC_CTA_INIT_COUNT
	.align		4
        /*0064*/ 	.byte	0x02, 0x4a
	.zero		1
	.zero		1


	//----- nvinfo : EIATTR_EXIT_INSTR_OFFSETS
	.align		4
        /*0068*/ 	.byte	0x04, 0x1c
        /*006a*/ 	.short	(.L_21 - .L_20)


	//   ....[0]....
.L_20:
        /*006c*/ 	.word	0x00000070


	//   ....[1]....
        /*0070*/ 	.word	0x00001ae0


	//----- nvinfo : EIATTR_CRS_STACK_SIZE
	.align		4
.L_21:
        /*0074*/ 	.byte	0x04, 0x1e
        /*0076*/ 	.short	(.L_23 - .L_22)
.L_22:
        /*0078*/ 	.word	0x00000000


	//----- nvinfo : EIATTR_CBANK_PARAM_SIZE
	.align		4
.L_23:
        /*007c*/ 	.byte	0x03, 0x19
        /*007e*/ 	.short	0x001c


	//----- nvinfo : EIATTR_PARAM_CBANK
	.align		4
        /*0080*/ 	.byte	0x04, 0x0a
        /*0082*/ 	.short	(.L_25 - .L_24)
	.align		4
.L_24:
        /*0084*/ 	.word	index@(.nv.constant0._Z11kernel_blurPfS_iii)
        /*0088*/ 	.short	0x0380
        /*008a*/ 	.short	0x001c


	//----- nvinfo : EIATTR_SW_WAR
	.align		4
.L_25:
        /*008c*/ 	.byte	0x04, 0x36
        /*008e*/ 	.short	(.L_27 - .L_26)
.L_26:
        /*0090*/ 	.word	0x00000008
.L_27:


//--------------------- .nv.callgraph             --------------------------
	.section	.nv.callgraph,"",@"SHT_CUDA_CALLGRAPH"
	.align	4
	.sectionentsize	8
	.align		4
        /*0000*/ 	.word	0x00000000
	.align		4
        /*0004*/ 	.word	0xffffffff
	.align		4
        /*0008*/ 	.word	0x00000000
	.align		4
        /*000c*/ 	.word	0xfffffffe
	.align		4
        /*0010*/ 	.word	0x00000000
	.align		4
        /*0014*/ 	.word	0xfffffffd
	.align		4
        /*0018*/ 	.word	0x00000000
	.align		4
        /*001c*/ 	.word	0xfffffffc


//--------------------- .text._Z11kernel_blurPfS_iii --------------------------
	.section	.text._Z11kernel_blurPfS_iii,"ax",@progbits
	.align	128
        .global         _Z11kernel_blurPfS_iii
        .type           _Z11kernel_blurPfS_iii,@function
        .size           _Z11kernel_blurPfS_iii,(.L_x_14 - _Z11kernel_blurPfS_iii)
        .other          _Z11kernel_blurPfS_iii,@"STO_CUDA_ENTRY STV_DEFAULT"
_Z11kernel_blurPfS_iii:
.text._Z11kernel_blurPfS_iii:
[----:B------:R-:W-:Y:S01]  /*0000*/  LDC R1, c[0x0][0x37c] ;  /* 0x0000df00ff017b82 */ /* 0x000fe20000000800 */
[----:B------:R-:W0:Y:S07]  /*0010*/  S2R R3, SR_TID.X ;  /* 0x0000000000037919 */ /* 0x000e2e0000002100 */
[----:B------:R-:W0:Y:S01]  /*0020*/  S2UR UR4, SR_CTAID.X ;  /* 0x00000000000479c3 */ /* 0x000e220000002500 */
[----:B------:R-:W1:Y:S07]  /*0030*/  LDCU UR5, c[0x0][0x398] ;  /* 0x00007300ff0577ac */ /* 0x000e6e0008000800 */
[----:B------:R-:W0:Y:S02]  /*0040*/  LDC R0, c[0x0][0x360] ;  /* 0x0000d800ff007b82 */ /* 0x000e240000000800 */
[----:B0-----:R-:W-:-:S05]  /*0050*/  IMAD R0, R0, UR4, R3 ;  /* 0x0000000400007c24 */ /* 0x001fca000f8e0203 */
[----:B-1----:R-:W-:-:S13]  /*0060*/  ISETP.GE.AND P0, PT, R0, UR5, PT ;  /* 0x0000000500007c0c */ /* 0x002fda000bf06270 */
[----:B------:R-:W-:Y:S05]  /*0070*/  @P0 EXIT ;  /* 0x000000000000094d */ /* 0x000fea0003800000 */
[----:B------:R-:W0:Y:S01]  /*0080*/  LDC R9, c[0x0][0x390] ;  /* 0x0000e400ff097b82 */ /* 0x000e220000000800 */
[----:B------:R-:W-:Y:S01]  /*0090*/  IABS R7, R0 ;  /* 0x0000000000077213 */ /* 0x000fe20000000000 */
[----:B------:R-:W1:Y:S01]  /*00a0*/  LDCU UR6, c[0x0][0x394] ;  /* 0x00007280ff0677ac */ /* 0x000e620008000800 */
[----:B------:R-:W2:Y:S01]  /*00b0*/  LDCU.64 UR8, c[0x0][0x380] ;  /* 0x00007000ff0877ac */ /* 0x000ea20008000a00 */
[----:B------:R-:W3:Y:S01]  /*00c0*/  LDCU.64 UR4, c[0x0][0x358] ;  /* 0x00006b00ff0477ac */ /* 0x000ee20008000a00 */
[----:B0-----:R-:W-:-:S04]  /*00d0*/  IABS R6, R9 ;  /* 0x0000000900067213 */ /* 0x001fc80000000000 */
[----:B------:R-:W0:Y:S08]  /*00e0*/  I2F.RP R4, R6 ;  /* 0x0000000600047306 */ /* 0x000e300000209400 */
[----:B0-----:R-:W0:Y:S02]  /*00f0*/  MUFU.RCP R4, R4 ;  /* 0x0000000400047308 */ /* 0x001e240000001000 */
[----:B0-----:R-:W-:-:S06]  /*0100*/  VIADD R2, R4, 0xffffffe ;  /* 0x0ffffffe04027836 */ /* 0x001fcc0000000000 */
[----:B------:R0:W4:Y:S02]  /*0110*/  F2I.FTZ.U32.TRUNC.NTZ R3, R2 ;  /* 0x0000000200037305 */ /* 0x000124000021f000 */
[----:B0-----:R-:W-:Y:S02]  /*0120*/  IMAD.MOV.U32 R2, RZ, RZ, RZ ;  /* 0x000000ffff027224 */ /* 0x001fe400078e00ff */
[----:B----4-:R-:W-:-:S04]  /*0130*/  IMAD.MOV R5, RZ, RZ, -R3 ;  /* 0x000000ffff057224 */ /* 0x010fc800078e0a03 */
[----:B------:R-:W-:-:S04]  /*0140*/  IMAD R5, R5, R6, RZ ;  /* 0x0000000605057224 */ /* 0x000fc800078e02ff */
[----:B------:R-:W-:Y:S01]  /*0150*/  IMAD.HI.U32 R3, R3, R5, R2 ;  /* 0x0000000503037227 */ /* 0x000fe200078e0002 */
[----:B------:R-:W-:-:S03]  /*0160*/  LOP3.LUT R2, R0, R9, RZ, 0x3c, !PT ;  /* 0x0000000900027212 */ /* 0x000fc600078e3cff */
[----:B------:R-:W-:Y:S01]  /*0170*/  IMAD.MOV.U32 R5, RZ, RZ, R7 ;  /* 0x000000ffff057224 */ /* 0x000fe200078e0007 */
[----:B------:R-:W-:-:S03]  /*0180*/  ISETP.GE.AND P2, PT, R2, RZ, PT ;  /* 0x000000ff0200720c */ /* 0x000fc60003f46270 */
[----:B------:R-:W-:-:S04]  /*0190*/  IMAD.HI.U32 R11, R3, R5, RZ ;  /* 0x00000005030b7227 */ /* 0x000fc800078e00ff */
[----:B------:R-:W-:-:S04]  /*01a0*/  IMAD.MOV R3, RZ, RZ, -R11 ;  /* 0x000000ffff037224 */ /* 0x000fc800078e0a0b */
[----:B------:R-:W-:-:S05]  /*01b0*/  IMAD R3, R6, R3, R5 ;  /* 0x0000000306037224 */ /* 0x000fca00078e0205 */
[----:B------:R-:W-:-:S13]  /*01c0*/  ISETP.GT.U32.AND P1, PT, R6, R3, PT ;  /* 0x000000030600720c */ /* 0x000fda0003f24070 */
[----:B------:R-:W-:Y:S02]  /*01d0*/  @!P1 IMAD.IADD R3, R3, 0x1, -R6 ;  /* 0x0000000103039824 */ /* 0x000fe400078e0a06 */
[----:B------:R-:W-:Y:S01]  /*01e0*/  @!P1 VIADD R11, R11, 0x1 ;  /* 0x000000010b0b9836 */ /* 0x000fe20000000000 */
[----:B------:R-:W-:Y:S02]  /*01f0*/  ISETP.NE.AND P1, PT, R9, RZ, PT ;  /* 0x000000ff0900720c */ /* 0x000fe40003f25270 */
[----:B------:R-:W-:-:S13]  /*0200*/  ISETP.GE.U32.AND P0, PT, R3, R6, PT ;  /* 0x000000060300720c */ /* 0x000fda0003f06070 */
[----:B------:R-:W-:-:S04]  /*0210*/  @P0 VIADD R11, R11, 0x1 ;  /* 0x000000010b0b0836 */ /* 0x000fc80000000000 */
[----:B------:R-:W-:Y:S01]  /*0220*/  @!P2 IMAD.MOV R11, RZ, RZ, -R11 ;  /* 0x000000ffff0ba224 */ /* 0x000fe200078e0a0b */
[----:B------:R-:W-:-:S05]  /*0230*/  @!P1 LOP3.LUT R11, RZ, R9, RZ, 0x33, !PT ;  /* 0x00000009ff0b9212 */ /* 0x000fca00078e33ff */
[----:B------:R-:W-:Y:S02]  /*0240*/  IMAD.MOV R2, RZ, RZ, -R11 ;  /* 0x000000ffff027224 */ /* 0x000fe400078e0a0b */
[----:B------:R-:W-:Y:S02]  /*0250*/  VIADD R15, R11, 0xfffffffd ;  /* 0xfffffffd0b0f7836 */ /* 0x000fe40000000000 */
[----:B------:R-:W-:Y:S02]  /*0260*/  IMAD R0, R9, R2, R0 ;  /* 0x0000000209007224 */ /* 0x000fe400078e0200 */
[CC--:B------:R-:W-:Y:S01]  /*0270*/  IMAD R5, R15.reuse, R9.reuse, RZ ;  /* 0x000000090f057224 */ /* 0x0c0fe200078e02ff */
[----:B-1----:R-:W-:Y:S01]  /*0280*/  ISETP.GE.AND P5, PT, R15, UR6, PT ;  /* 0x000000060f007c0c */ /* 0x002fe2000bfa6270 */
[C---:B------:R-:W-:Y:S01]  /*0290*/  VIADD R4, R0.reuse, 0xfffffffd ;  /* 0xfffffffd00047836 */ /* 0x040fe20000000000 */
[----:B------:R-:W-:Y:S01]  /*02a0*/  LOP3.LUT R2, R9, R0, R15, 0xfe, !PT ;  /* 0x0000000009027212 */ /* 0x000fe200078efe0f */
[C---:B------:R-:W-:Y:S01]  /*02b0*/  VIADD R7, R0.reuse, 0xfffffffe ;  /* 0xfffffffe00077836 */ /* 0x040fe20000000000 */
[----:B------:R-:W-:Y:S01]  /*02c0*/  SHF.R.S32.HI R8, RZ, 0x1f, R0 ;  /* 0x0000001fff087819 */ /* 0x000fe20000011400 */
[----:B------:R-:W-:Y:S01]  /*02d0*/  VIADD R14, R0, 0xffffffff ;  /* 0xffffffff000e7836 */ /* 0x000fe20000000000 */
[----:B------:R-:W-:Y:S01]  /*02e0*/  ISETP.GE.AND P3, PT, R2, RZ, PT ;  /* 0x000000ff0200720c */ /* 0x000fe20003f66270 */
[----:B------:R-:W-:Y:S01]  /*02f0*/  VIADD R12, R0, 0x1 ;  /* 0x00000001000c7836 */ /* 0x000fe20000000000 */
[----:B------:R-:W-:-:S02]  /*0300*/  ISETP.GE.OR P0, PT, R4, R9, P5 ;  /* 0x000000090400720c */ /* 0x000fc40002f06670 */
[----:B------:R-:W-:Y:S02]  /*0310*/  LOP3.LUT R2, R4, R15, RZ, 0xfc, !PT ;  /* 0x0000000f04027212 */ /* 0x000fe400078efcff */
[----:B------:R-:W-:Y:S02]  /*0320*/  ISETP.GE.OR P3, PT, R15, UR6, !P3 ;  /* 0x000000060f007c0c */ /* 0x000fe4000df66670 */
[----:B------:R-:W-:Y:S02]  /*0330*/  ISETP.LT.OR P0, PT, R2, RZ, P0 ;  /* 0x000000ff0200720c */ /* 0x000fe40000701670 */
[----:B------:R-:W-:Y:S02]  /*0340*/  IADD3 R2, P1, PT, R0, R5, RZ ;  /* 0x0000000500027210 */ /* 0x000fe40007f3e0ff */
[C---:B------:R-:W-:Y:S02]  /*0350*/  ISETP.GE.OR P6, PT, R7.reuse, R9, P5 ;  /* 0x000000090700720c */ /* 0x040fe40002fc6670 */
[----:B------:R-:W-:-:S02]  /*0360*/  LOP3.LUT R6, R7, R15, RZ, 0xfc, !PT ;  /* 0x0000000f07067212 */ /* 0x000fc400078efcff */
[----:B------:R-:W-:Y:S02]  /*0370*/  LEA.HI.X.SX32 R3, R5, R8, 0x1, P1 ;  /* 0x0000000805037211 */ /* 0x000fe400008f0eff */
[----:B--2---:R-:W-:Y:S01]  /*0380*/  LEA R16, P1, R2, UR8, 0x2 ;  /* 0x0000000802107c11 */ /* 0x004fe2000f8210ff */
[----:B------:R-:W0:Y:S01]  /*0390*/  @!P3 LDC.64 R18, c[0x0][0x380] ;  /* 0x0000e000ff12bb82 */ /* 0x000e220000000a00 */
[----:B------:R-:W-:Y:S02]  /*03a0*/  ISETP.LT.OR P6, PT, R6, RZ, P6 ;  /* 0x000000ff0600720c */ /* 0x000fe400037c1670 */
[----:B------:R-:W-:Y:S01]  /*03b0*/  LOP3.LUT R10, R9, R14, R15, 0xfe, !PT ;  /* 0x0000000e090a7212 */ /* 0x000fe200078efe0f */
[----:B------:R-:W-:Y:S01]  /*03c0*/  @!P3 IMAD.IADD R21, R0, 0x1, R5 ;  /* 0x000000010015b824 */ /* 0x000fe200078e0205 */
[----:B------:R-:W-:Y:S01]  /*03d0*/  LEA.HI.X R17, R2, UR9, R3, 0x2, P1 ;  /* 0x0000000902117c11 */ /* 0x000fe200088f1403 */
[----:B------:R-:W-:Y:S01]  /*03e0*/  VIADD R6, R0, 0x2 ;  /* 0x0000000200067836 */ /* 0x000fe20000000000 */
[----:B------:R-:W-:-:S02]  /*03f0*/  ISETP.GE.AND P4, PT, R10, RZ, PT ;  /* 0x000000ff0a00720c */ /* 0x000fc40003f86270 */
[C---:B------:R-:W-:Y:S01]  /*0400*/  ISETP.GE.OR P1, PT, R12.reuse, R9, P5 ;  /* 0x000000090c00720c */ /* 0x040fe20002f26670 */
[----:B---3--:R-:W2:Y:S01]  /*0410*/  @!P0 LDG.E R3, desc[UR4][R16.64+-0xc] ;  /* 0xfffff40410038981 */ /* 0x008ea2000c1e1900 */
[----:B------:R-:W-:Y:S02]  /*0420*/  ISETP.GE.OR P4, PT, R15, UR6, !P4 ;  /* 0x000000060f007c0c */ /* 0x000fe4000e786670 */
[----:B------:R-:W-:Y:S01]  /*0430*/  LOP3.LUT R2, R12, R15, RZ, 0xfc, !PT ;  /* 0x0000000f0c027212 */ /* 0x000fe200078efcff */
[----:B------:R-:W3:Y:S01]  /*0440*/  @!P6 LDG.E R13, desc[UR4][R16.64+-0x8] ;  /* 0xfffff804100de981 */ /* 0x000ee2000c1e1900 */
[----:B------:R-:W-:Y:S02]  /*0450*/  ISETP.GE.OR P2, PT, R6, R9, P5 ;  /* 0x000000090600720c */ /* 0x000fe40002f46670 */
[----:B------:R-:W-:Y:S02]  /*0460*/  ISETP.LT.OR P1, PT, R2, RZ, P1 ;  /* 0x000000ff0200720c */ /* 0x000fe40000f21670 */
[----:B------:R-:W-:Y:S01]  /*0470*/  LOP3.LUT R10, R6, R15, RZ, 0xfc, !PT ;  /* 0x0000000f060a7212 */ /* 0x000fe200078efcff */
[----:B0-----:R-:W-:-:S04]  /*0480*/  @!P3 IMAD.WIDE R18, R21, 0x4, R18 ;  /* 0x000000041512b825 */ /* 0x001fc800078e0212 */
[----:B------:R-:W4:Y:S01]  /*0490*/  @!P4 LDG.E R21, desc[UR4][R16.64+-0x4] ;  /* 0xfffffc041015c981 */ /* 0x000f22000c1e1900 */
[----:B------:R-:W-:Y:S01]  /*04a0*/  ISETP.LT.OR P2, PT, R10, RZ, P2 ;  /* 0x000000ff0a00720c */ /* 0x000fe20001741670 */
[----:B------:R-:W-:Y:S02]  /*04b0*/  VIADD R10, R0, 0x3 ;  /* 0x00000003000a7836 */ /* 0x000fe40000000000 */
[----:B------:R-:W5:Y:S04]  /*04c0*/  @!P3 LDG.E R19, desc[UR4][R18.64] ;  /* 0x000000041213b981 */ /* 0x000f68000c1e1900 */
[----:B------:R-:W5:Y:S01]  /*04d0*/  @!P1 LDG.E R25, desc[UR4][R16.64+0x4] ;  /* 0x0000040410199981 */ /* 0x000f62000c1e1900 */
[C---:B------:R-:W-:Y:S02]  /*04e0*/  LOP3.LUT R15, R10.reuse, R15, RZ, 0xfc, !PT ;  /* 0x0000000f0a0f7212 */ /* 0x040fe400078efcff */
[----:B------:R-:W-:-:S03]  /*04f0*/  ISETP.GE.OR P5, PT, R10, R9, P5 ;  /* 0x000000090a00720c */ /* 0x000fc60002fa6670 */
[----:B------:R-:W5:Y:S01]  /*0500*/  @!P2 LDG.E R27, desc[UR4][R16.64+0x8] ;  /* 0x00000804101ba981 */ /* 0x000f62000c1e1900 */
[----:B------:R-:W-:-:S13]  /*0510*/  ISETP.LT.OR P5, PT, R15, RZ, P5 ;  /* 0x000000ff0f00720c */ /* 0x000fda0002fa1670 */
[----:B------:R0:W5:Y:S01]  /*0520*/  @!P5 LDG.E R23, desc[UR4][R16.64+0xc] ;  /* 0x00000c041017d981 */ /* 0x000162000c1e1900 */
[----:B------:R-:W-:Y:S02]  /*0530*/  IMAD.MOV.U32 R2, RZ, RZ, RZ ;  /* 0x000000ffff027224 */ /* 0x000fe400078e00ff */
[----:B------:R-:W-:Y:S02]  /*0540*/  IMAD.IADD R5, R5, 0x1, R9 ;  /* 0x0000000105057824 */ /* 0x000fe400078e0209 */
[----:B--2---:R-:W-:-:S04]  /*0550*/  @!P0 FFMA R2, R3, 6.7000001990891178139e-07, RZ ;  /* 0x3533da0d03028823 */ /* 0x004fc800000000ff */
[----:B---3--:R-:W-:Y:S01]  /*0560*/  @!P6 FFMA R2, R13, 2.2919999537407420576e-05, R2 ;  /* 0x37c044530d02e823 */ /* 0x008fe20000000002 */
[----:B------:R-:W-:Y:S02]  /*0570*/  VIADD R13, R11, 0xfffffffe ;  /* 0xfffffffe0b0d7836 */ /* 0x000fe40000000000 */
[----:B------:R-:W-:Y:S02]  /*0580*/  IMAD.MOV.U32 R3, RZ, RZ, RZ ;  /* 0x000000ffff037224 */ /* 0x000fe400078e00ff */
[----:B------:R-:W-:Y:S01]  /*0590*/  @!P0 IMAD.MOV.U32 R3, RZ, RZ, 0x3533da0d ;  /* 0x3533da0dff038424 */ /* 0x000fe200078e00ff */
[----:B------:R-:W-:-:S03]  /*05a0*/  LOP3.LUT R15, R9, R0, R13, 0xfe, !PT ;  /* 0x00000000090f7212 */ /* 0x000fc600078efe0d */
[----:B------:R-:W-:Y:S01]  /*05b0*/  @!P6 FADD R3, R3, 2.2919999537407420576e-05 ;  /* 0x37c044530303e421 */ /* 0x000fe20000000000 */
[----:B------:R-:W-:Y:S02]  /*05c0*/  ISETP.GE.AND P6, PT, R15, RZ, PT ;  /* 0x000000ff0f00720c */ /* 0x000fe40003fc6270 */
[C---:B------:R-:W-:Y:S02]  /*05d0*/  ISETP.GE.AND P0, PT, R13.reuse, UR6, PT ;  /* 0x000000060d007c0c */ /* 0x040fe4000bf06270 */
[----:B------:R-:W-:Y:S01]  /*05e0*/  ISETP.GE.OR P6, PT, R13, UR6, !P6 ;  /* 0x000000060d007c0c */ /* 0x000fe2000f7c6670 */
[----:B----4-:R-:W-:Y:S01]  /*05f0*/  @!P4 FFMA R2, R21, 0.0001911699946504086256, R2 ;  /* 0x394874ce1502c823 */ /* 0x010fe20000000002 */
[----:B------:R-:W-:Y:S01]  /*0600*/  @!P4 FADD R3, R3, 0.0001911699946504086256 ;  /* 0x394874ce0303c421 */ /* 0x000fe20000000000 */
[C---:B------:R-:W-:Y:S02]  /*0610*/  ISETP.GE.OR P4, PT, R4.reuse, R9, P0 ;  /* 0x000000090400720c */ /* 0x040fe40000786670 */
[----:B------:R-:W-:Y:S01]  /*0620*/  LOP3.LUT R15, R4, R13, RZ, 0xfc, !PT ;  /* 0x0000000d040f7212 */ /* 0x000fe200078efcff */
[----:B-----5:R-:W-:Y:S01]  /*0630*/  @!P3 FFMA R2, R19, 0.00038770999526605010033, R2 ;  /* 0x39cb458e1302b823 */ /* 0x020fe20000000002 */
[----:B------:R-:W-:-:S02]  /*0640*/  @!P3 FADD R3, R3, 0.00038770999526605010033 ;  /* 0x39cb458e0303b421 */ /* 0x000fc40000000000 */
[----:B------:R-:W-:Y:S02]  /*0650*/  ISETP.LT.OR P4, PT, R15, RZ, P4 ;  /* 0x000000ff0f00720c */ /* 0x000fe40002781670 */
[----:B------:R-:W-:Y:S01]  /*0660*/  IADD3 R15, P3, PT, R0, R5, RZ ;  /* 0x00000005000f7210 */ /* 0x000fe20007f7e0ff */
[----:B------:R-:W-:Y:S01]  /*0670*/  @!P1 FFMA R2, R25, 0.0001911699946504086256, R2 ;  /* 0x394874ce19029823 */ /* 0x000fe20000000002 */
[----:B------:R-:W-:Y:S01]  /*0680*/  @!P1 FADD R3, R3, 0.0001911699946504086256 ;  /* 0x394874ce03039421 */ /* 0x000fe20000000000 */
[C---:B------:R-:W-:Y:S01]  /*0690*/  ISETP.GE.OR P1, PT, R7.reuse, R9, P0 ;  /* 0x000000090700720c */ /* 0x040fe20000726670 */
[----:B------:R-:W1:Y:S01]  /*06a0*/  @!P6 LDC.64 R18, c[0x0][0x380] ;  /* 0x0000e000ff12eb82 */ /* 0x000e620000000a00 */
[----:B0-----:R-:W-:Y:S02]  /*06b0*/  LOP3.LUT R17, R7, R13, RZ, 0xfc, !PT ;  /* 0x0000000d07117212 */ /* 0x001fe400078efcff */
[----:B------:R-:W-:Y:S02]  /*06c0*/  LEA.HI.X.SX32 R20, R5, R8, 0x1, P3 ;  /* 0x0000000805147211 */ /* 0x000fe400018f0eff */
[----:B------:R-:W-:-:S02]  /*06d0*/  LEA R16, P3, R15, UR8, 0x2 ;  /* 0x000000080f107c11 */ /* 0x000fc4000f8610ff */
[----:B------:R-:W-:Y:S02]  /*06e0*/  LOP3.LUT R21, R9, R14, R13, 0xfe, !PT ;  /* 0x0000000e09157212 */ /* 0x000fe400078efe0d */
[----:B------:R-:W-:Y:S02]  /*06f0*/  ISETP.LT.OR P1, PT, R17, RZ, P1 ;  /* 0x000000ff1100720c */ /* 0x000fe40000f21670 */
[----:B------:R-:W-:Y:S01]  /*0700*/  LEA.HI.X R17, R15, UR9, R20, 0x2, P3 ;  /* 0x000000090f117c11 */ /* 0x000fe200098f1414 */
[----:B------:R-:W-:Y:S01]  /*0710*/  @!P2 FFMA R2, R27, 2.2919999537407420576e-05, R2 ;  /* 0x37c044531b02a823 */ /* 0x000fe20000000002 */
[----:B------:R-:W-:Y:S01]  /*0720*/  @!P2 FADD R3, R3, 2.2919999537407420576e-05 ;  /* 0x37c044530303a421 */ /* 0x000fe20000000000 */
[----:B------:R-:W-:Y:S02]  /*0730*/  ISETP.GE.AND P2, PT, R21, RZ, PT ;  /* 0x000000ff1500720c */ /* 0x000fe40003f46270 */
[----:B------:R-:W2:Y:S02]  /*0740*/  @!P4 LDG.E R15, desc[UR4][R16.64+-0xc] ;  /* 0xfffff404100fc981 */ /* 0x000ea4000c1e1900 */
[----:B------:R-:W-:-:S02]  /*0750*/  ISETP.GE.OR P2, PT, R13, UR6, !P2 ;  /* 0x000000060d007c0c */ /* 0x000fc4000d746670 */
[C---:B------:R-:W-:Y:S02]  /*0760*/  ISETP.GE.OR P3, PT, R12.reuse, R9, P0 ;  /* 0x000000090c00720c */ /* 0x040fe40000766670 */
[----:B------:R-:W-:Y:S01]  /*0770*/  LOP3.LUT R20, R12, R13, RZ, 0xfc, !PT ;  /* 0x0000000d0c147212 */ /* 0x000fe200078efcff */
[----:B------:R-:W-:Y:S01]  /*0780*/  @!P5 FFMA R2, R23, 6.7000001990891178139e-07, R2 ;  /* 0x3533da0d1702d823 */ /* 0x000fe20000000002 */
[----:B------:R-:W-:Y:S01]  /*0790*/  @!P6 IMAD.IADD R23, R0, 0x1, R5 ;  /* 0x000000010017e824 */ /* 0x000fe200078e0205 */
[----:B------:R-:W3:Y:S01]  /*07a0*/  @!P1 LDG.E R21, desc[UR4][R16.64+-0x8] ;  /* 0xfffff80410159981 */ /* 0x000ee2000c1e1900 */
[----:B------:R-:W-:Y:S01]  /*07b0*/  ISETP.LT.OR P3, PT, R20, RZ, P3 ;  /* 0x000000ff1400720c */ /* 0x000fe20001f61670 */
[----:B------:R-:W-:Y:S01]  /*07c0*/  @!P5 FADD R3, R3, 6.7000001990891178139e-07 ;  /* 0x3533da0d0303d421 */ /* 0x000fe20000000000 */
[----:B-1----:R-:W-:Y:S01]  /*07d0*/  @!P6 IMAD.WIDE R18, R23, 0x4, R18 ;  /* 0x000000041712e825 */ /* 0x002fe200078e0212 */
[C---:B------:R-:W-:Y:S02]  /*07e0*/  ISETP.GE.OR P5, PT, R6.reuse, R9, P0 ;  /* 0x000000090600720c */ /* 0x040fe400007a6670 */
[----:B------:R-:W4:Y:S01]  /*07f0*/  @!P2 LDG.E R25, desc[UR4][R16.64+-0x4] ;  /* 0xfffffc041019a981 */ /* 0x000f22000c1e1900 */
[----:B------:R-:W-:-:S03]  /*0800*/  LOP3.LUT R20, R6, R13, RZ, 0xfc, !PT ;  /* 0x0000000d06147212 */ /* 0x000fc600078efcff */
[----:B------:R-:W5:Y:S01]  /*0810*/  @!P6 LDG.E R19, desc[UR4][R18.64] ;  /* 0x000000041213e981 */ /* 0x000f62000c1e1900 */
[----:B------:R-:W-:-:S03]  /*0820*/  ISETP.LT.OR P5, PT, R20, RZ, P5 ;  /* 0x000000ff1400720c */ /* 0x000fc60002fa1670 */
[----:B------:R-:W5:Y:S01]  /*0830*/  @!P3 LDG.E R29, desc[UR4][R16.64+0x4] ;  /* 0x00000404101db981 */ /* 0x000f62000c1e1900 */
[C---:B------:R-:W-:Y:S02]  /*0840*/  LOP3.LUT R13, R10.reuse, R13, RZ, 0xfc, !PT ;  /* 0x0000000d0a0d7212 */ /* 0x040fe400078efcff */
[----:B------:R-:W-:-:S07]  /*0850*/  ISETP.GE.OR P0, PT, R10, R9, P0 ;  /* 0x000000090a00720c */ /* 0x000fce0000706670 */
[----:B------:R-:W5:Y:S01]  /*0860*/  @!P5 LDG.E R27, desc[UR4][R16.64+0x8] ;  /* 0x00000804101bd981 */ /* 0x000f62000c1e1900 */
[----:B------:R-:W-:-:S13]  /*0870*/  ISETP.LT.OR P0, PT, R13, RZ, P0 ;  /* 0x000000ff0d00720c */ /* 0x000fda0000701670 */
[----:B------:R0:W5:Y:S01]  /*0880*/  @!P0 LDG.E R13, desc[UR4][R16.64+0xc] ;  /* 0x00000c04100d8981 */ /* 0x000162000c1e1900 */
[----:B------:R-:W-:Y:S02]  /*0890*/  VIADD R23, R11, 0xffffffff ;  /* 0xffffffff0b177836 */ /* 0x000fe40000000000 */
[----:B------:R-:W-:-:S04]  /*08a0*/  @!P4 FADD R3, R3, 2.2919999537407420576e-05 ;  /* 0x37c044530303c421 */ /* 0x000fc80000000000 */
[----:B------:R-:W-:Y:S01]  /*08b0*/  @!P1 FADD R3, R3, 0.00078633002704009413719 ;  /* 0x3a4e21b703039421 */ /* 0x000fe20000000000 */
[----:B------:R-:W-:-:S03]  /*08c0*/  IMAD.IADD R5, R5, 0x1, R9 ;  /* 0x0000000105057824 */ /* 0x000fc600078e0209 */
[----:B------:R-:W-:Y:S01]  /*08d0*/  @!P2 FADD R3, R3, 0.0065596499480307102203 ;  /* 0x3bd6f2550303a421 */ /* 0x000fe20000000000 */
[----:B0-----:R-:W-:-:S03]  /*08e0*/  LOP3.LUT R16, R7, R23, RZ, 0xfc, !PT ;  /* 0x0000001707107212 */ /* 0x001fc600078efcff */
[----:B------:R-:W-:-:S04]  /*08f0*/  @!P6 FADD R3, R3, 0.013303729705512523651 ;  /* 0x3c59f7e30303e421 */ /* 0x000fc80000000000 */
[----:B------:R-:W-:-:S04]  /*0900*/  @!P3 FADD R3, R3, 0.0065596499480307102203 ;  /* 0x3bd6f2550303b421 */ /* 0x000fc80000000000 */
[----:B------:R-:W-:-:S04]  /*0910*/  @!P5 FADD R3, R3, 0.00078633002704009413719 ;  /* 0x3a4e21b70303d421 */ /* 0x000fc80000000000 */
[----:B------:R-:W-:Y:S01]  /*0920*/  @!P0 FADD R3, R3, 2.2919999537407420576e-05 ;  /* 0x37c0445303038421 */ /* 0x000fe20000000000 */
[----:B--2---:R-:W-:Y:S01]  /*0930*/  @!P4 FFMA R2, R15, 2.2919999537407420576e-05, R2 ;  /* 0x37c044530f02c823 */ /* 0x004fe20000000002 */
[----:B------:R-:W-:-:S04]  /*0940*/  LOP3.LUT R15, R9, R0, R23, 0xfe, !PT ;  /* 0x00000000090f7212 */ /* 0x000fc800078efe17 */
[----:B------:R-:W-:-:S04]  /*0950*/  ISETP.GE.AND P4, PT, R15, RZ, PT ;  /* 0x000000ff0f00720c */ /* 0x000fc80003f86270 */
[----:B------:R-:W-:Y:S01]  /*0960*/  ISETP.GT.OR P4, PT, R11, UR6, !P4 ;  /* 0x000000060b007c0c */ /* 0x000fe2000e784670 */
[----:B---3--:R-:W-:Y:S01]  /*0970*/  @!P1 FFMA R2, R21, 0.00078633002704009413719, R2 ;  /* 0x3a4e21b715029823 */ /* 0x008fe20000000002 */
[C---:B------:R-:W-:Y:S02]  /*0980*/  ISETP.GE.AND P1, PT, R4.reuse, R9, PT ;  /* 0x000000090400720c */ /* 0x040fe40003f26270 */
[----:B------:R-:W-:Y:S01]  /*0990*/  LOP3.LUT R15, R4, R23, RZ, 0xfc, !PT ;  /* 0x00000017040f7212 */ /* 0x000fe200078efcff */
[----:B----4-:R-:W-:Y:S01]  /*09a0*/  @!P2 FFMA R2, R25, 0.0065596499480307102203, R2 ;  /* 0x3bd6f2551902a823 */ /* 0x010fe20000000002 */
[----:B------:R-:W-:Y:S02]  /*09b0*/  ISETP.GE.AND P2, PT, R7, R9, PT ;  /* 0x000000090700720c */ /* 0x000fe40003f46270 */
[----:B------:R-:W-:Y:S01]  /*09c0*/  ISETP.LT.OR P1, PT, R15, RZ, P1 ;  /* 0x000000ff0f00720c */ /* 0x000fe20000f21670 */
[----:B-----5:R-:W-:Y:S01]  /*09d0*/  @!P6 FFMA R2, R19, 0.013303729705512523651, R2 ;  /* 0x3c59f7e31302e823 */ /* 0x020fe20000000002 */
[----:B------:R-:W-:-:S02]  /*09e0*/  ISETP.LT.OR P2, PT, R16, RZ, P2 ;  /* 0x000000ff1000720c */ /* 0x000fc40001741670 */
[----:B------:R-:W-:Y:S01]  /*09f0*/  LOP3.LUT R16, R9, R14, R23, 0xfe, !PT ;  /* 0x0000000e09107212 */ /* 0x000fe200078efe17 */
[----:B------:R-:W0:Y:S01]  /*0a00*/  @!P4 LDC.64 R18, c[0x0][0x380] ;  /* 0x0000e000ff12cb82 */ /* 0x000e220000000a00 */
[----:B------:R-:W-:Y:S02]  /*0a10*/  IADD3 R15, P6, PT, R0, R5, RZ ;  /* 0x00000005000f7210 */ /* 0x000fe40007fde0ff */
[----:B------:R-:W-:Y:S01]  /*0a20*/  ISETP.GT.OR P1, PT, R11, UR6, P1 ;  /* 0x000000060b007c0c */ /* 0x000fe20008f24670 */
[----:B------:R-:W-:Y:S01]  /*0a30*/  @!P3 FFMA R2, R29, 0.0065596499480307102203, R2 ;  /* 0x3bd6f2551d02b823 */ /* 0x000fe20000000002 */
[----:B------:R-:W-:Y:S02]  /*0a40*/  ISETP.GE.AND P3, PT, R16, RZ, PT ;  /* 0x000000ff1000720c */ /* 0x000fe40003f66270 */
[----:B------:R-:W-:Y:S02]  /*0a50*/  LEA.HI.X.SX32 R20, R5, R8, 0x1, P6 ;  /* 0x0000000805147211 */ /* 0x000fe400030f0eff */
[----:B------:R-:W-:-:S02]  /*0a60*/  LEA R16, P6, R15, UR8, 0x2 ;  /* 0x000000080f107c11 */ /* 0x000fc4000f8c10ff */
[----:B------:R-:W-:Y:S02]  /*0a70*/  ISETP.GT.OR P2, PT, R11, UR6, P2 ;  /* 0x000000060b007c0c */ /* 0x000fe40009744670 */
[----:B------:R-:W-:Y:S01]  /*0a80*/  LEA.HI.X R17, R15, UR9, R20, 0x2, P6 ;  /* 0x000000090f117c11 */ /* 0x000fe2000b0f1414 */
[----:B------:R-:W-:Y:S01]  /*0a90*/  @!P5 FFMA R2, R27, 0.00078633002704009413719, R2 ;  /* 0x3a4e21b71b02d823 */ /* 0x000fe20000000002 */
[C---:B------:R-:W-:Y:S02]  /*0aa0*/  LOP3.LUT R21, R12.reuse, R23, RZ, 0xfc, !PT ;  /* 0x000000170c157212 */ /* 0x040fe400078efcff */
[----:B------:R-:W-:Y:S01]  /*0ab0*/  ISETP.GE.AND P5, PT, R12, R9, PT ;  /* 0x000000090c00720c */ /* 0x000fe20003fa6270 */
[----:B------:R-:W2:Y:S01]  /*0ac0*/  @!P1 LDG.E R15, desc[UR4][R16.64+-0xc] ;  /* 0xfffff404100f9981 */ /* 0x000ea2000c1e1900 */
[----:B------:R-:W-:Y:S02]  /*0ad0*/  ISETP.GT.OR P3, PT, R11, UR6, !P3 ;  /* 0x000000060b007c0c */ /* 0x000fe4000df64670 */
[----:B------:R-:W-:-:S02]  /*0ae0*/  ISETP.LT.OR P5, PT, R21, RZ, P5 ;  /* 0x000000ff1500720c */ /* 0x000fc40002fa1670 */
[C---:B------:R-:W-:Y:S01]  /*0af0*/  ISETP.GE.AND P6, PT, R6.reuse, R9, PT ;  /* 0x000000090600720c */ /* 0x040fe20003fc6270 */
[----:B------:R-:W3:Y:S01]  /*0b00*/  @!P2 LDG.E R21, desc[UR4][R16.64+-0x8] ;  /* 0xfffff8041015a981 */ /* 0x000ee2000c1e1900 */
[----:B------:R-:W-:Y:S01]  /*0b10*/  LOP3.LUT R20, R6, R23, RZ, 0xfc, !PT ;  /* 0x0000001706147212 */ /* 0x000fe200078efcff */
[----:B------:R-:W-:Y:S01]  /*0b20*/  @!P4 IMAD.IADD R25, R0, 0x1, R5 ;  /* 0x000000010019c824 */ /* 0x000fe200078e0205 */
[----:B------:R-:W-:Y:S02]  /*0b30*/  ISETP.GT.OR P5, PT, R11, UR6, P5 ;  /* 0x000000060b007c0c */ /* 0x000fe4000afa4670 */
[----:B------:R-:W-:Y:S01]  /*0b40*/  ISETP.LT.OR P6, PT, R20, RZ, P6 ;  /* 0x000000ff1400720c */ /* 0x000fe200037c1670 */
[----:B0-----:R-:W-:Y:S02]  /*0b50*/  @!P4 IMAD.WIDE R18, R25, 0x4, R18 ;  /* 0x000000041912c825 */ /* 0x001fe400078e0212 */
[----:B------:R-:W4:Y:S01]  /*0b60*/  @!P3 LDG.E R25, desc[UR4][R16.64+-0x4] ;  /* 0xfffffc041019b981 */ /* 0x000f22000c1e1900 */
[----:B------:R-:W-:Y:S01]  /*0b70*/  ISETP.GT.OR P6, PT, R11, UR6, P6 ;  /* 0x000000060b007c0c */ /* 0x000fe2000b7c4670 */
[----:B------:R-:W-:-:S02]  /*0b80*/  @!P0 FFMA R2, R13, 2.2919999537407420576e-05, R2 ;  /* 0x37c044530d028823 */ /* 0x000fc40000000002 */
[----:B------:R-:W5:Y:S01]  /*0b90*/  @!P4 LDG.E R19, desc[UR4][R18.64] ;  /* 0x000000041213c981 */ /* 0x000f62000c1e1900 */
[C---:B------:R-:W-:Y:S02]  /*0ba0*/  LOP3.LUT R23, R10.reuse, R23, RZ, 0xfc, !PT ;  /* 0x000000170a177212 */ /* 0x040fe400078efcff */
[----:B------:R-:W-:Y:S01]  /*0bb0*/  ISETP.GE.AND P0, PT, R10, R9, PT ;  /* 0x000000090a00720c */ /* 0x000fe20003f06270 */
[----:B------:R-:W5:Y:S03]  /*0bc0*/  @!P5 LDG.E R27, desc[UR4][R16.64+0x4] ;  /* 0x00000404101bd981 */ /* 0x000f66000c1e1900 */
[----:B------:R-:W-:-:S03]  /*0bd0*/  ISETP.LT.OR P0, PT, R23, RZ, P0 ;  /* 0x000000ff1700720c */ /* 0x000fc60000701670 */
[----:B------:R-:W5:Y:S01]  /*0be0*/  @!P6 LDG.E R29, desc[UR4][R16.64+0x8] ;  /* 0x00000804101de981 */ /* 0x000f62000c1e1900 */
[----:B------:R-:W-:-:S13]  /*0bf0*/  ISETP.GT.OR P0, PT, R11, UR6, P0 ;  /* 0x000000060b007c0c */ /* 0x000fda0008704670 */
[----:B------:R0:W5:Y:S01]  /*0c00*/  @!P0 LDG.E R13, desc[UR4][R16.64+0xc] ;  /* 0x00000c04100d8981 */ /* 0x000162000c1e1900 */
[----:B------:R-:W-:-:S04]  /*0c10*/  @!P1 FADD R3, R3, 0.0001911699946504086256 ;  /* 0x394874ce03039421 */ /* 0x000fc80000000000 */
[----:B------:R-:W-:-:S04]  /*0c20*/  @!P2 FADD R3, R3, 0.0065596499480307102203 ;  /* 0x3bd6f2550303a421 */ /* 0x000fc80000000000 */
[----:B------:R-:W-:Y:S01]  /*0c30*/  @!P3 FADD R3, R3, 0.054721571505069732666 ;  /* 0x3d6023ba0303b421 */ /* 0x000fe20000000000 */
[----:B------:R-:W-:-:S03]  /*0c40*/  IMAD.IADD R5, R5, 0x1, R9 ;  /* 0x0000000105057824 */ /* 0x000fc600078e0209 */
[----:B------:R-:W-:-:S04]  /*0c50*/  @!P4 FADD R3, R3, 0.1109816431999206543 ;  /* 0x3de34a580303c421 */ /* 0x000fc80000000000 */
[----:B------:R-:W-:-:S04]  /*0c60*/  @!P5 FADD R3, R3, 0.054721571505069732666 ;  /* 0x3d6023ba0303d421 */ /* 0x000fc80000000000 */
[----:B------:R-:W-:-:S04]  /*0c70*/  @!P6 FADD R3, R3, 0.0065596499480307102203 ;  /* 0x3bd6f2550303e421 */ /* 0x000fc80000000000 */
[----:B------:R-:W-:Y:S01]  /*0c80*/  @!P0 FADD R3, R3, 0.0001911699946504086256 ;  /* 0x394874ce03038421 */ /* 0x000fe20000000000 */
[----:B--2---:R-:W-:Y:S01]  /*0c90*/  @!P1 FFMA R2, R15, 0.0001911699946504086256, R2 ;  /* 0x394874ce0f029823 */ /* 0x004fe20000000002 */
[----:B------:R-:W-:-:S03]  /*0ca0*/  LOP3.LUT R15, R9, R0, R11, 0xfe, !PT ;  /* 0x00000000090f7212 */ /* 0x000fc600078efe0b */
[----:B---3--:R-:W-:Y:S01]  /*0cb0*/  @!P2 FFMA R2, R21, 0.0065596499480307102203, R2 ;  /* 0x3bd6f2551502a823 */ /* 0x008fe20000000002 */
[----:B------:R-:W-:-:S04]  /*0cc0*/  ISETP.GE.AND P2, PT, R15, RZ, PT ;  /* 0x000000ff0f00720c */ /* 0x000fc80003f46270 */
[C---:B------:R-:W-:Y:S02]  /*0cd0*/  ISETP.GE.OR P2, PT, R11.reuse, UR6, !P2 ;  /* 0x000000060b007c0c */ /* 0x040fe4000d746670 */
[----:B------:R-:W-:Y:S01]  /*0ce0*/  ISETP.GE.AND P1, PT, R11, UR6, PT ;  /* 0x000000060b007c0c */ /* 0x000fe2000bf26270 */
[----:B----4-:R-:W-:Y:S01]  /*0cf0*/  @!P3 FFMA R2, R25, 0.054721571505069732666, R2 ;  /* 0x3d6023ba1902b823 */ /* 0x010fe20000000002 */
[C---:B------:R-:W-:Y:S02]  /*0d00*/  LOP3.LUT R15, R4.reuse, R11, RZ, 0xfc, !PT ;  /* 0x0000000b040f7212 */ /* 0x040fe400078efcff */
[----:B------:R-:W-:Y:S01]  /*0d10*/  ISETP.GE.OR P3, PT, R4, R9, P1 ;  /* 0x000000090400720c */ /* 0x000fe20000f66670 */
[----:B-----5:R-:W-:-:S03]  /*0d20*/  @!P4 FFMA R2, R19, 0.1109816431999206543, R2 ;  /* 0x3de34a581302c823 */ /* 0x020fc60000000002 */
[----:B------:R-:W-:Y:S01]  /*0d30*/  ISETP.LT.OR P3, PT, R15, RZ, P3 ;  /* 0x000000ff0f00720c */ /* 0x000fe20001f61670 */
[----:B------:R-:W-:Y:S01]  /*0d40*/  @!P5 FFMA R2, R27, 0.054721571505069732666, R2 ;  /* 0x3d6023ba1b02d823 */ /* 0x000fe20000000002 */
[----:B------:R-:W-:Y:S01]  /*0d50*/  IADD3 R15, P5, PT, R0, R5, RZ ;  /* 0x00000005000f7210 */ /* 0x000fe20007fbe0ff */
[----:B0-----:R-:W0:Y:S01]  /*0d60*/  @!P2 LDC.64 R16, c[0x0][0x380] ;  /* 0x0000e000ff10ab82 */ /* 0x001e220000000a00 */
[C---:B------:R-:W-:Y:S02]  /*0d70*/  ISETP.GE.OR P4, PT, R7.reuse, R9, P1 ;  /* 0x000000090700720c */ /* 0x040fe40000f86670 */
[----:B------:R-:W-:Y:S01]  /*0d80*/  LOP3.LUT R19, R7, R11, RZ, 0xfc, !PT ;  /* 0x0000000b07137212 */ /* 0x000fe200078efcff */
[----:B------:R-:W-:Y:S01]  /*0d90*/  @!P6 FFMA R2, R29, 0.0065596499480307102203, R2 ;  /* 0x3bd6f2551d02e823 */ /* 0x000fe20000000002 */
[----:B------:R-:W-:Y:S02]  /*0da0*/  LEA.HI.X.SX32 R20, R5, R8, 0x1, P5 ;  /* 0x0000000805147211 */ /* 0x000fe400028f0eff */
[----:B------:R-:W-:-:S02]  /*0db0*/  LEA R18, P6, R15, UR8, 0x2 ;  /* 0x000000080f127c11 */ /* 0x000fc4000f8c10ff */
[----:B------:R-:W-:Y:S02]  /*0dc0*/  LOP3.LUT R21, R9, R14, R11, 0xfe, !PT ;  /* 0x0000000e09157212 */ /* 0x000fe400078efe0b */
[----:B------:R-:W-:Y:S02]  /*0dd0*/  ISETP.LT.OR P5, PT, R19, RZ, P4 ;  /* 0x000000ff1300720c */ /* 0x000fe400027a1670 */
[----:B------:R-:W-:Y:S02]  /*0de0*/  LEA.HI.X R19, R15, UR9, R20, 0x2, P6 ;  /* 0x000000090f137c11 */ /* 0x000fe4000b0f1414 */
[----:B------:R-:W-:-:S03]  /*0df0*/  ISETP.GE.AND P4, PT, R21, RZ, PT ;  /* 0x000000ff1500720c */ /* 0x000fc60003f86270 */
[----:B------:R-:W2:Y:S01]  /*0e00*/  @!P3 LDG.E R15, desc[UR4][R18.64+-0xc] ;  /* 0xfffff404120fb981 */ /* 0x000ea2000c1e1900 */
[----:B------:R-:W-:Y:S02]  /*0e10*/  ISETP.GE.OR P6, PT, R11, UR6, !P4 ;  /* 0x000000060b007c0c */ /* 0x000fe4000e7c6670 */
[C---:B------:R-:W-:Y:S02]  /*0e20*/  ISETP.GE.OR P4, PT, R12.reuse, R9, P1 ;  /* 0x000000090c00720c */ /* 0x040fe40000f86670 */
[----:B------:R-:W-:Y:S01]  /*0e30*/  LOP3.LUT R20, R12, R11, RZ, 0xfc, !PT ;  /* 0x0000000b0c147212 */ /* 0x000fe200078efcff */
[----:B------:R-:W-:Y:S01]  /*0e40*/  @!P0 FFMA R2, R13, 0.0001911699946504086256, R2 ;  /* 0x394874ce0d028823 */ /* 0x000fe20000000002 */
[----:B------:R-:W-:Y:S01]  /*0e50*/  @!P2 IMAD.IADD R13, R0, 0x1, R5 ;  /* 0x00000001000da824 */ /* 0x000fe200078e0205 */
[----:B------:R-:W-:Y:S01]  /*0e60*/  ISETP.GE.OR P0, PT, R6, R9, P1 ;  /* 0x000000090600720c */ /* 0x000fe20000f06670 */
[----:B------:R-:W3:Y:S01]  /*0e70*/  @!P5 LDG.E R21, desc[UR4][R18.64+-0x8] ;  /* 0xfffff8041215d981 */ /* 0x000ee2000c1e1900 */
[----:B------:R-:W-:-:S02]  /*0e80*/  ISETP.LT.OR P4, PT, R20, RZ, P4 ;  /* 0x000000ff1400720c */ /* 0x000fc40002781670 */
[----:B------:R-:W-:Y:S01]  /*0e90*/  LOP3.LUT R20, R6, R11, RZ, 0xfc, !PT ;  /* 0x0000000b06147212 */ /* 0x000fe200078efcff */
[----:B0-----:R-:W-:Y:S01]  /*0ea0*/  @!P2 IMAD.WIDE R16, R13, 0x4, R16 ;  /* 0x000000040d10a825 */ /* 0x001fe200078e0210 */
[----:B------:R-:W4:Y:S02]  /*0eb0*/  @!P6 LDG.E R23, desc[UR4][R18.64+-0x4] ;  /* 0xfffffc041217e981 */ /* 0x000f24000c1e1900 */
[----:B------:R-:W-:-:S03]  /*0ec0*/  ISETP.LT.OR P0, PT, R20, RZ, P0 ;  /* 0x000000ff1400720c */ /* 0x000fc60000701670 */
[----:B------:R0:W5:Y:S04]  /*0ed0*/  @!P2 LDG.E R17, desc[UR4][R16.64] ;  /* 0x000000041011a981 */ /* 0x000168000c1e1900 */
[----:B------:R-:W5:Y:S01]  /*0ee0*/  @!P4 LDG.E R29, desc[UR4][R18.64+0x4] ;  /* 0x00000404121dc981 */ /* 0x000f62000c1e1900 */
[C---:B------:R-:W-:Y:S02]  /*0ef0*/  ISETP.GE.OR P1, PT, R10.reuse, R9, P1 ;  /* 0x000000090a00720c */ /* 0x040fe40000f26670 */
[----:B------:R-:W-:-:S03]  /*0f00*/  LOP3.LUT R13, R10, R11, RZ, 0xfc, !PT ;  /* 0x0000000b0a0d7212 */ /* 0x000fc600078efcff */
[----:B------:R-:W5:Y:S01]  /*0f10*/  @!P0 LDG.E R27, desc[UR4][R18.64+0x8] ;  /* 0x00000804121b8981 */ /* 0x000f62000c1e1900 */
[----:B------:R-:W-:-:S13]  /*0f20*/  ISETP.LT.OR P1, PT, R13, RZ, P1 ;  /* 0x000000ff0d00720c */ /* 0x000fda0000f21670 */
[----:B------:R1:W5:Y:S01]  /*0f30*/  @!P1 LDG.E R25, desc[UR4][R18.64+0xc] ;  /* 0x00000c0412199981 */ /* 0x000362000c1e1900 */
[----:B------:R-:W-:Y:S02]  /*0f40*/  VIADD R13, R11, 0x1 ;  /* 0x000000010b0d7836 */ /* 0x000fe40000000000 */
[----:B------:R-:W-:-:S03]  /*0f50*/  @!P3 FADD R3, R3, 0.00038770999526605010033 ;  /* 0x39cb458e0303b421 */ /* 0x000fc60000000000 */
[----:B------:R-:W-:Y:S01]  /*0f60*/  LOP3.LUT R20, R9, R0, R13, 0xfe, !PT ;  /* 0x0000000009147212 */ /* 0x000fe200078efe0d */
[----:B------:R-:W-:-:S04]  /*0f70*/  @!P5 FADD R3, R3, 0.013303729705512523651 ;  /* 0x3c59f7e30303d421 */ /* 0x000fc80000000000 */
[----:B------:R-:W-:-:S04]  /*0f80*/  @!P6 FADD R3, R3, 0.1109816431999206543 ;  /* 0x3de34a580303e421 */ /* 0x000fc80000000000 */
[----:B------:R-:W-:Y:S01]  /*0f90*/  @!P2 FADD R3, R3, 0.22508351504802703857 ;  /* 0x3e667c4b0303a421 */ /* 0x000fe20000000000 */
[----:B0-----:R-:W-:-:S03]  /*0fa0*/  LOP3.LUT R16, R7, R13, RZ, 0xfc, !PT ;  /* 0x0000000d07107212 */ /* 0x001fc600078efcff */
[----:B------:R-:W-:-:S04]  /*0fb0*/  @!P4 FADD R3, R3, 0.1109816431999206543 ;  /* 0x3de34a580303c421 */ /* 0x000fc80000000000 */
[----:B------:R-:W-:-:S04]  /*0fc0*/  @!P0 FADD R3, R3, 0.013303729705512523651 ;  /* 0x3c59f7e303038421 */ /* 0x000fc80000000000 */
[----:B------:R-:W-:Y:S01]  /*0fd0*/  @!P1 FADD R3, R3, 0.00038770999526605010033 ;  /* 0x39cb458e03039421 */ /* 0x000fe20000000000 */
[----:B--2---:R-:W-:Y:S01]  /*0fe0*/  @!P3 FFMA R2, R15, 0.00038770999526605010033, R2 ;  /* 0x39cb458e0f02b823 */ /* 0x004fe20000000002 */
[----:B------:R-:W-:-:S04]  /*0ff0*/  ISETP.GE.AND P3, PT, R20, RZ, PT ;  /* 0x000000ff1400720c */ /* 0x000fc80003f66270 */
[----:B------:R-:W-:Y:S01]  /*1000*/  ISETP.GE.OR P3, PT, R13, UR6, !P3 ;  /* 0x000000060d007c0c */ /* 0x000fe2000df66670 */
[----:B---3--:R-:W-:Y:S01]  /*1010*/  @!P5 FFMA R2, R21, 0.013303729705512523651, R2 ;  /* 0x3c59f7e31502d823 */ /* 0x008fe20000000002 */
[----:B------:R-:W-:-:S03]  /*1020*/  ISETP.GE.AND P5, PT, R13, UR6, PT ;  /* 0x000000060d007c0c */ /* 0x000fc6000bfa6270 */
[----:B----4-:R-:W-:Y:S01]  /*1030*/  @!P6 FFMA R2, R23, 0.1109816431999206543, R2 ;  /* 0x3de34a581702e823 */ /* 0x010fe20000000002 */
[C---:B------:R-:W-:Y:S01]  /*1040*/  ISETP.GE.OR P6, PT, R4.reuse, R9, P5 ;  /* 0x000000090400720c */ /* 0x040fe20002fc6670 */
[----:B------:R-:W-:Y:S01]  /*1050*/  IMAD.IADD R21, R5, 0x1, R9 ;  /* 0x0000000105157824 */ /* 0x000fe200078e0209 */
[----:B------:R-:W-:-:S05]  /*1060*/  LOP3.LUT R15, R4, R13, RZ, 0xfc, !PT ;  /* 0x0000000d040f7212 */ /* 0x000fca00078efcff */
[----:B-1----:R-:W0:Y:S01]  /*1070*/  @!P3 LDC.64 R18, c[0x0][0x380] ;  /* 0x0000e000ff12bb82 */ /* 0x002e220000000a00 */
[----:B-----5:R-:W-:Y:S01]  /*1080*/  @!P2 FFMA R2, R17, 0.22508351504802703857, R2 ;  /* 0x3e667c4b1102a823 */ /* 0x020fe20000000002 */
[----:B------:R-:W-:Y:S02]  /*1090*/  ISETP.GE.OR P2, PT, R7, R9, P5 ;  /* 0x000000090700720c */ /* 0x000fe40002f46670 */
[----:B------:R-:W-:Y:S01]  /*10a0*/  ISETP.LT.OR P6, PT, R15, RZ, P6 ;  /* 0x000000ff0f00720c */ /* 0x000fe200037c1670 */
[----:B------:R-:W-:Y:S01]  /*10b0*/  @!P4 FFMA R2, R29, 0.1109816431999206543, R2 ;  /* 0x3de34a581d02c823 */ /* 0x000fe20000000002 */
[----:B------:R-:W-:Y:S02]  /*10c0*/  IADD3 R15, P4, PT, R0, R21, RZ ;  /* 0x00000015000f7210 */ /* 0x000fe40007f9e0ff */
[----:B------:R-:W-:Y:S02]  /*10d0*/  ISETP.LT.OR P2, PT, R16, RZ, P2 ;  /* 0x000000ff1000720c */ /* 0x000fe40001741670 */
[----:B------:R-:W-:Y:S01]  /*10e0*/  LOP3.LUT R17, R9, R14, R13, 0xfe, !PT ;  /* 0x0000000e09117212 */ /* 0x000fe200078efe0d */
[----:B------:R-:W-:Y:S01]  /*10f0*/  @!P0 FFMA R2, R27, 0.013303729705512523651, R2 ;  /* 0x3c59f7e31b028823 */ /* 0x000fe20000000002 */
[----:B------:R-:W-:-:S02]  /*1100*/  LEA.HI.X.SX32 R20, R21, R8, 0x1, P4 ;  /* 0x0000000815147211 */ /* 0x000fc400020f0eff */
[----:B------:R-:W-:Y:S02]  /*1110*/  LEA R16, P0, R15, UR8, 0x2 ;  /* 0x000000080f107c11 */ /* 0x000fe4000f8010ff */
[----:B------:R-:W-:Y:S02]  /*1120*/  ISETP.GE.AND P4, PT, R17, RZ, PT ;  /* 0x000000ff1100720c */ /* 0x000fe40003f86270 */
[----:B------:R-:W-:Y:S02]  /*1130*/  LEA.HI.X R17, R15, UR9, R20, 0x2, P0 ;  /* 0x000000090f117c11 */ /* 0x000fe400080f1414 */
[----:B------:R-:W-:-:S03]  /*1140*/  ISETP.GE.OR P4, PT, R13, UR6, !P4 ;  /* 0x000000060d007c0c */ /* 0x000fc6000e786670 */
[----:B------:R-:W2:Y:S01]  /*1150*/  @!P6 LDG.E R23, desc[UR4][R16.64+-0xc] ;  /* 0xfffff4041017e981 */ /* 0x000ea2000c1e1900 */
[----:B------:R-:W-:Y:S01]  /*1160*/  ISETP.GE.OR P0, PT, R12, R9, P5 ;  /* 0x000000090c00720c */ /* 0x000fe20002f06670 */
[----:B------:R-:W-:Y:S01]  /*1170*/  @!P3 IMAD.IADD R15, R0, 0x1, R21 ;  /* 0x00000001000fb824 */ /* 0x000fe200078e0215 */
[----:B------:R-:W-:Y:S01]  /*1180*/  LOP3.LUT R20, R12, R13, RZ, 0xfc, !PT ;  /* 0x0000000d0c147212 */ /* 0x000fe200078efcff */
[----:B------:R-:W-:Y:S01]  /*1190*/  @!P1 FFMA R2, R25, 0.00038770999526605010033, R2 ;  /* 0x39cb458e19029823 */ /* 0x000fe20000000002 */
[----:B------:R-:W3:Y:S01]  /*11a0*/  @!P2 LDG.E R29, desc[UR4][R16.64+-0x8] ;  /* 0xfffff804101da981 */ /* 0x000ee2000c1e1900 */
[----:B0-----:R-:W-:Y:S01]  /*11b0*/  @!P3 IMAD.WIDE R18, R15, 0x4, R18 ;  /* 0x000000040f12b825 */ /* 0x001fe200078e0212 */
[----:B------:R-:W-:Y:S02]  /*11c0*/  ISETP.LT.OR P0, PT, R20, RZ, P0 ;  /* 0x000000ff1400720c */ /* 0x000fe40000701670 */
[C---:B------:R-:W-:Y:S01]  /*11d0*/  ISETP.GE.OR P1, PT, R6.reuse, R9, P5 ;  /* 0x000000090600720c */ /* 0x040fe20002f26670 */
[----:B------:R-:W4:Y:S01]  /*11e0*/  @!P4 LDG.E R27, desc[UR4][R16.64+-0x4] ;  /* 0xfffffc04101bc981 */ /* 0x000f22000c1e1900 */
[----:B------:R-:W-:-:S03]  /*11f0*/  LOP3.LUT R15, R6, R13, RZ, 0xfc, !PT ;  /* 0x0000000d060f7212 */ /* 0x000fc600078efcff */
[----:B------:R-:W5:Y:S01]  /*1200*/  @!P3 LDG.E R19, desc[UR4][R18.64] ;  /* 0x000000041213b981 */ /* 0x000f62000c1e1900 */
[----:B------:R-:W-:-:S05]  /*1210*/  ISETP.LT.OR P1, PT, R15, RZ, P1 ;  /* 0x000000ff0f00720c */ /* 0x000fca0000f21670 */
[----:B------:R-:W5:Y:S08]  /*1220*/  @!P0 LDG.E R20, desc[UR4][R16.64+0x4] ;  /* 0x0000040410148981 */ /* 0x000f70000c1e1900 */
[----:B------:R-:W5:Y:S01]  /*1230*/  @!P1 LDG.E R25, desc[UR4][R16.64+0x8] ;  /* 0x0000080410199981 */ /* 0x000f62000c1e1900 */
[C---:B------:R-:W-:Y:S02]  /*1240*/  LOP3.LUT R13, R10.reuse, R13, RZ, 0xfc, !PT ;  /* 0x0000000d0a0d7212 */ /* 0x040fe400078efcff */
[----:B------:R-:W-:-:S04]  /*1250*/  ISETP.GE.OR P5, PT, R10, R9, P5 ;  /* 0x000000090a00720c */ /* 0x000fc80002fa6670 */
[----:B------:R-:W-:-:S13]  /*1260*/  ISETP.LT.OR P5, PT, R13, RZ, P5 ;  /* 0x000000ff0d00720c */ /* 0x000fda0002fa1670 */
[----:B------:R0:W5:Y:S01]  /*1270*/  @!P5 LDG.E R15, desc[UR4][R16.64+0xc] ;  /* 0x00000c04100fd981 */ /* 0x000162000c1e1900 */
[----:B------:R-:W-:Y:S02]  /*1280*/  VIADD R13, R11, 0x2 ;  /* 0x000000020b0d7836 */ /* 0x000fe40000000000 */
[----:B------:R-:W-:-:S03]  /*1290*/  @!P6 FADD R3, R3, 0.0001911699946504086256 ;  /* 0x394874ce0303e421 */ /* 0x000fc60000000000 */
[----:B------:R-:W-:Y:S01]  /*12a0*/  LOP3.LUT R22, R9, R0, R13, 0xfe, !PT ;  /* 0x0000000009167212 */ /* 0x000fe200078efe0d */
[----:B------:R-:W-:-:S04]  /*12b0*/  @!P2 FADD R3, R3, 0.0065596499480307102203 ;  /* 0x3bd6f2550303a421 */ /* 0x000fc80000000000 */
[----:B------:R-:W-:Y:S01]  /*12c0*/  @!P4 FADD R3, R3, 0.054721571505069732666 ;  /* 0x3d6023ba0303c421 */ /* 0x000fe20000000000 */
[----:B0-----:R-:W-:Y:S01]  /*12d0*/  LOP3.LUT R16, R4, R13, RZ, 0xfc, !PT ;  /* 0x0000000d04107212 */ /* 0x001fe200078efcff */
[----:B------:R-:W-:Y:S02]  /*12e0*/  IMAD.IADD R21, R21, 0x1, R9 ;  /* 0x0000000115157824 */ /* 0x000fe400078e0209 */
[----:B------:R-:W-:-:S04]  /*12f0*/  @!P3 FADD R3, R3, 0.1109816431999206543 ;  /* 0x3de34a580303b421 */ /* 0x000fc80000000000 */
[----:B------:R-:W-:-:S04]  /*1300*/  @!P0 FADD R3, R3, 0.054721571505069732666 ;  /* 0x3d6023ba03038421 */ /* 0x000fc80000000000 */
[----:B------:R-:W-:-:S04]  /*1310*/  @!P1 FADD R3, R3, 0.0065596499480307102203 ;  /* 0x3bd6f25503039421 */ /* 0x000fc80000000000 */
[----:B------:R-:W-:Y:S01]  /*1320*/  @!P5 FADD R3, R3, 0.0001911699946504086256 ;  /* 0x394874ce0303d421 */ /* 0x000fe20000000000 */
[----:B--2---:R-:W-:Y:S01]  /*1330*/  @!P6 FFMA R2, R23, 0.0001911699946504086256, R2 ;  /* 0x394874ce1702e823 */ /* 0x004fe20000000002 */
[----:B------:R-:W-:-:S04]  /*1340*/  ISETP.GE.AND P6, PT, R22, RZ, PT ;  /* 0x000000ff1600720c */ /* 0x000fc80003fc6270 */
[----:B------:R-:W-:Y:S01]  /*1350*/  ISETP.GE.OR P6, PT, R13, UR6, !P6 ;  /* 0x000000060d007c0c */ /* 0x000fe2000f7c6670 */
[----:B---3--:R-:W-:Y:S01]  /*1360*/  @!P2 FFMA R2, R29, 0.0065596499480307102203, R2 ;  /* 0x3bd6f2551d02a823 */ /* 0x008fe20000000002 */
[----:B------:R-:W-:-:S03]  /*1370*/  ISETP.GE.AND P2, PT, R13, UR6, PT ;  /* 0x000000060d007c0c */ /* 0x000fc6000bf46270 */
[----:B----4-:R-:W-:Y:S01]  /*1380*/  @!P4 FFMA R2, R27, 0.054721571505069732666, R2 ;  /* 0x3d6023ba1b02c823 */ /* 0x010fe20000000002 */
[----:B------:R-:W-:-:S03]  /*1390*/  ISETP.GE.OR P4, PT, R4, R9, P2 ;  /* 0x000000090400720c */ /* 0x000fc60001786670 */
[----:B-----5:R-:W-:Y:S01]  /*13a0*/  @!P3 FFMA R2, R19, 0.1109816431999206543, R2 ;  /* 0x3de34a581302b823 */ /* 0x020fe20000000002 */
[----:B------:R-:W-:-:S03]  /*13b0*/  ISETP.LT.OR P4, PT, R16, RZ, P4 ;  /* 0x000000ff1000720c */ /* 0x000fc60002781670 */
[----:B------:R-:W0:Y:S01]  /*13c0*/  @!P6 LDC.64 R18, c[0x0][0x380] ;  /* 0x0000e000ff12eb82 */ /* 0x000e220000000a00 */
[C---:B------:R-:W-:Y:S01]  /*13d0*/  ISETP.GE.OR P3, PT, R7.reuse, R9, P2 ;  /* 0x000000090700720c */ /* 0x040fe20001766670 */
[----:B------:R-:W-:Y:S01]  /*13e0*/  @!P0 FFMA R2, R20, 0.054721571505069732666, R2 ;  /* 0x3d6023ba14028823 */ /* 0x000fe20000000002 */
[----:B------:R-:W-:Y:S02]  /*13f0*/  LOP3.LUT R16, R7, R13, RZ, 0xfc, !PT ;  /* 0x0000000d07107212 */ /* 0x000fe400078efcff */
[----:B------:R-:W-:Y:S02]  /*1400*/  IADD3 R17, P0, PT, R0, R21, RZ ;  /* 0x0000001500117210 */ /* 0x000fe40007f1e0ff */
[----:B------:R-:W-:Y:S02]  /*1410*/  LOP3.LUT R22, R9, R14, R13, 0xfe, !PT ;  /* 0x0000000e09167212 */ /* 0x000fe400078efe0d */
[----:B------:R-:W-:Y:S01]  /*1420*/  ISETP.LT.OR P3, PT, R16, RZ, P3 ;  /* 0x000000ff1000720c */ /* 0x000fe20001f61670 */
[----:B------:R-:W-:Y:S01]  /*1430*/  @!P1 FFMA R2, R25, 0.0065596499480307102203, R2 ;  /* 0x3bd6f25519029823 */ /* 0x000fe20000000002 */
[----:B------:R-:W-:-:S02]  /*1440*/  LEA.HI.X.SX32 R20, R21, R8, 0x1, P0 ;  /* 0x0000000815147211 */ /* 0x000fc400000f0eff */
[C---:B------:R-:W-:Y:S02]  /*1450*/  LEA R16, P0, R17.reuse, UR8, 0x2 ;  /* 0x0000000811107c11 */ /* 0x040fe4000f8010ff */
[----:B------:R-:W-:Y:S02]  /*1460*/  ISETP.GE.AND P1, PT, R22, RZ, PT ;  /* 0x000000ff1600720c */ /* 0x000fe40003f26270 */
[----:B------:R-:W-:Y:S02]  /*1470*/  LEA.HI.X R17, R17, UR9, R20, 0x2, P0 ;  /* 0x0000000911117c11 */ /* 0x000fe400080f1414 */
[----:B------:R-:W-:Y:S01]  /*1480*/  ISETP.GE.OR P1, PT, R13, UR6, !P1 ;  /* 0x000000060d007c0c */ /* 0x000fe2000cf26670 */
[----:B------:R-:W-:Y:S02]  /*1490*/  @!P6 IMAD.IADD R27, R0, 0x1, R21 ;  /* 0x00000001001be824 */ /* 0x000fe400078e0215 */
[----:B------:R-:W2:Y:S04]  /*14a0*/  @!P4 LDG.E R25, desc[UR4][R16.64+-0xc] ;  /* 0xfffff4041019c981 */ /* 0x000ea8000c1e1900 */
[----:B------:R-:W3:Y:S01]  /*14b0*/  @!P3 LDG.E R23, desc[UR4][R16.64+-0x8] ;  /* 0xfffff8041017b981 */ /* 0x000ee2000c1e1900 */
[----:B0-----:R-:W-:Y:S01]  /*14c0*/  @!P6 IMAD.WIDE R18, R27, 0x4, R18 ;  /* 0x000000041b12e825 */ /* 0x001fe200078e0212 */
[----:B------:R-:W-:-:S02]  /*14d0*/  ISETP.GE.OR P0, PT, R12, R9, P2 ;  /* 0x000000090c00720c */ /* 0x000fc40001706670 */
[----:B------:R-:W-:Y:S02]  /*14e0*/  LOP3.LUT R20, R12, R13, RZ, 0xfc, !PT ;  /* 0x0000000d0c147212 */ /* 0x000fe400078efcff */
[----:B------:R-:W4:Y:S02]  /*14f0*/  @!P1 LDG.E R27, desc[UR4][R16.64+-0x4] ;  /* 0xfffffc04101b9981 */ /* 0x000f24000c1e1900 */
[----:B------:R-:W-:Y:S01]  /*1500*/  ISETP.LT.OR P0, PT, R20, RZ, P0 ;  /* 0x000000ff1400720c */ /* 0x000fe20000701670 */
[----:B------:R-:W-:Y:S01]  /*1510*/  @!P5 FFMA R2, R15, 0.0001911699946504086256, R2 ;  /* 0x394874ce0f02d823 */ /* 0x000fe20000000002 */
[----:B------:R0:W5:Y:S01]  /*1520*/  @!P6 LDG.E R19, desc[UR4][R18.64] ;  /* 0x000000041213e981 */ /* 0x000162000c1e1900 */
[C---:B------:R-:W-:Y:S02]  /*1530*/  ISETP.GE.OR P5, PT, R6.reuse, R9, P2 ;  /* 0x000000090600720c */ /* 0x040fe400017a6670 */
[-C--:B------:R-:W-:Y:S02]  /*1540*/  LOP3.LUT R15, R6, R13.reuse, RZ, 0xfc, !PT ;  /* 0x0000000d060f7212 */ /* 0x080fe400078efcff */
[----:B------:R-:W-:-:S02]  /*1550*/  LOP3.LUT R13, R10, R13, RZ, 0xfc, !PT ;  /* 0x0000000d0a0d7212 */ /* 0x000fc400078efcff */
[----:B------:R-:W-:Y:S02]  /*1560*/  ISETP.LT.OR P5, PT, R15, RZ, P5 ;  /* 0x000000ff0f00720c */ /* 0x000fe40002fa1670 */
[----:B------:R-:W-:Y:S02]  /*1570*/  ISETP.GE.OR P2, PT, R10, R9, P2 ;  /* 0x000000090a00720c */ /* 0x000fe40001746670 */
[----:B------:R-:W5:Y:S02]  /*1580*/  @!P0 LDG.E R29, desc[UR4][R16.64+0x4] ;  /* 0x00000404101d8981 */ /* 0x000f64000c1e1900 */
[----:B------:R-:W-:-:S07]  /*1590*/  ISETP.LT.OR P2, PT, R13, RZ, P2 ;  /* 0x000000ff0d00720c */ /* 0x000fce0001741670 */
[----:B------:R-:W5:Y:S06]  /*15a0*/  @!P5 LDG.E R13, desc[UR4][R16.64+0x8] ;  /* 0x00000804100dd981 */ /* 0x000f6c000c1e1900 */
[----:B------:R1:W5:Y:S01]  /*15b0*/  @!P2 LDG.E R15, desc[UR4][R16.64+0xc] ;  /* 0x00000c04100fa981 */ /* 0x000362000c1e1900 */
[----:B------:R-:W-:Y:S02]  /*15c0*/  VIADD R11, R11, 0x3 ;  /* 0x000000030b0b7836 */ /* 0x000fe40000000000 */
[----:B------:R-:W-:-:S03]  /*15d0*/  @!P4 FADD R3, R3, 2.2919999537407420576e-05 ;  /* 0x37c044530303c421 */ /* 0x000fc60000000000 */
[----:B0-----:R-:W-:Y:S01]  /*15e0*/  LOP3.LUT R18, R9, R0, R11, 0xfe, !PT ;  /* 0x0000000009127212 */ /* 0x001fe200078efe0b */
[----:B------:R-:W-:-:S04]  /*15f0*/  @!P3 FADD R3, R3, 0.00078633002704009413719 ;  /* 0x3a4e21b70303b421 */ /* 0x000fc80000000000 */
[----:B------:R-:W-:Y:S01]  /*1600*/  @!P1 FADD R3, R3, 0.0065596499480307102203 ;  /* 0x3bd6f25503039421 */ /* 0x000fe20000000000 */
[----:B------:R-:W-:-:S03]  /*1610*/  IMAD.IADD R21, R21, 0x1, R9 ;  /* 0x0000000115157824 */ /* 0x000fc600078e0209 */
[----:B------:R-:W-:Y:S01]  /*1620*/  @!P6 FADD R3, R3, 0.013303729705512523651 ;  /* 0x3c59f7e30303e421 */ /* 0x000fe20000000000 */
[----:B------:R-:W-:-:S03]  /*1630*/  LOP3.LUT R14, R9, R14, R11, 0xfe, !PT ;  /* 0x0000000e090e7212 */ /* 0x000fc600078efe0b */
[----:B------:R-:W-:-:S04]  /*1640*/  @!P0 FADD R3, R3, 0.0065596499480307102203 ;  /* 0x3bd6f25503038421 */ /* 0x000fc80000000000 */
[----:B------:R-:W-:-:S04]  /*1650*/  @!P5 FADD R3, R3, 0.00078633002704009413719 ;  /* 0x3a4e21b70303d421 */ /* 0x000fc80000000000 */
[----:B------:R-:W-:Y:S01]  /*1660*/  @!P2 FADD R3, R3, 2.2919999537407420576e-05 ;  /* 0x37c044530303a421 */ /* 0x000fe20000000000 */
[----:B--2---:R-:W-:Y:S01]  /*1670*/  @!P4 FFMA R2, R25, 2.2919999537407420576e-05, R2 ;  /* 0x37c044531902c823 */ /* 0x004fe20000000002 */
[----:B------:R-:W-:-:S03]  /*1680*/  ISETP.GE.AND P4, PT, R18, RZ, PT ;  /* 0x000000ff1200720c */ /* 0x000fc60003f86270 */
[----:B---3--:R-:W-:-:S04]  /*1690*/  @!P3 FFMA R2, R23, 0.00078633002704009413719, R2 ;  /* 0x3a4e21b71702b823 */ /* 0x008fc80000000002 */
[----:B----4-:R-:W-:Y:S01]  /*16a0*/  @!P1 FFMA R2, R27, 0.0065596499480307102203, R2 ;  /* 0x3bd6f2551b029823 */ /* 0x010fe20000000002 */
[C---:B------:R-:W-:Y:S02]  /*16b0*/  ISETP.GE.OR P1, PT, R11.reuse, UR6, !P4 ;  /* 0x000000060b007c0c */ /* 0x040fe4000e726670 */
[----:B------:R-:W-:Y:S01]  /*16c0*/  ISETP.GE.AND P3, PT, R11, UR6, PT ;  /* 0x000000060b007c0c */ /* 0x000fe2000bf66270 */
[----:B-----5:R-:W-:Y:S01]  /*16d0*/  @!P6 FFMA R2, R19, 0.013303729705512523651, R2 ;  /* 0x3c59f7e31302e823 */ /* 0x020fe20000000002 */
[----:B-1----:R-:W-:Y:S02]  /*16e0*/  IADD3 R17, P6, PT, R0, R21, RZ ;  /* 0x0000001500117210 */ /* 0x002fe40007fde0ff */
[C---:B------:R-:W-:Y:S02]  /*16f0*/  ISETP.GE.OR P4, PT, R4.reuse, R9, P3 ;  /* 0x000000090400720c */ /* 0x040fe40001f86670 */
[----:B------:R-:W-:Y:S02]  /*1700*/  LOP3.LUT R4, R4, R11, RZ, 0xfc, !PT ;  /* 0x0000000b04047212 */ /* 0x000fe400078efcff */
[----:B------:R-:W-:-:S03]  /*1710*/  LEA.HI.X.SX32 R8, R21, R8, 0x1, P6 ;  /* 0x0000000815087211 */ /* 0x000fc600030f0eff */
[----:B------:R-:W0:Y:S01]  /*1720*/  @!P1 LDC.64 R18, c[0x0][0x380] ;  /* 0x0000e000ff129b82 */ /* 0x000e220000000a00 */
[----:B------:R-:W-:Y:S01]  /*1730*/  @!P0 FFMA R2, R29, 0.0065596499480307102203, R2 ;  /* 0x3bd6f2551d028823 */ /* 0x000fe20000000002 */
[----:B------:R-:W-:Y:S02]  /*1740*/  ISETP.GE.OR P0, PT, R7, R9, P3 ;  /* 0x000000090700720c */ /* 0x000fe40001f06670 */
[----:B------:R-:W-:Y:S02]  /*1750*/  LEA R16, P6, R17, UR8, 0x2 ;  /* 0x0000000811107c11 */ /* 0x000fe4000f8c10ff */
[----:B------:R-:W-:Y:S02]  /*1760*/  LOP3.LUT R7, R7, R11, RZ, 0xfc, !PT ;  /* 0x0000000b07077212 */ /* 0x000fe400078efcff */
[----:B------:R-:W-:Y:S02]  /*1770*/  ISETP.LT.OR P4, PT, R4, RZ, P4 ;  /* 0x000000ff0400720c */ /* 0x000fe40002781670 */
[----:B------:R-:W-:-:S02]  /*1780*/  LEA.HI.X R17, R17, UR9, R8, 0x2, P6 ;  /* 0x0000000911117c11 */ /* 0x000fc4000b0f1408 */
[----:B------:R-:W-:Y:S02]  /*1790*/  ISETP.LT.OR P0, PT, R7, RZ, P0 ;  /* 0x000000ff0700720c */ /* 0x000fe40000701670 */
[----:B------:R-:W-:Y:S01]  /*17a0*/  ISETP.GE.AND P6, PT, R14, RZ, PT ;  /* 0x000000ff0e00720c */ /* 0x000fe20003fc6270 */
[----:B------:R-:W-:-:S03]  /*17b0*/  @!P5 FFMA R2, R13, 0.00078633002704009413719, R2 ;  /* 0x3a4e21b70d02d823 */ /* 0x000fc60000000002 */
[----:B------:R-:W-:Y:S02]  /*17c0*/  ISETP.GE.OR P6, PT, R11, UR6, !P6 ;  /* 0x000000060b007c0c */ /* 0x000fe4000f7c6670 */
[C---:B------:R-:W-:Y:S01]  /*17d0*/  ISETP.GE.OR P5, PT, R12.reuse, R9, P3 ;  /* 0x000000090c00720c */ /* 0x040fe20001fa6670 */
[----:B------:R-:W2:Y:S01]  /*17e0*/  @!P4 LDG.E R7, desc[UR4][R16.64+-0xc] ;  /* 0xfffff4041007c981 */ /* 0x000ea2000c1e1900 */
[----:B------:R-:W-:Y:S01]  /*17f0*/  LOP3.LUT R12, R12, R11, RZ, 0xfc, !PT ;  /* 0x0000000b0c0c7212 */ /* 0x000fe200078efcff */
[----:B------:R-:W-:Y:S01]  /*1800*/  @!P2 FFMA R2, R15, 2.2919999537407420576e-05, R2 ;  /* 0x37c044530f02a823 */ /* 0x000fe20000000002 */
[----:B------:R-:W-:Y:S01]  /*1810*/  ISETP.GE.OR P2, PT, R6, R9, P3 ;  /* 0x000000090600720c */ /* 0x000fe20001f46670 */
[----:B------:R-:W-:Y:S01]  /*1820*/  @!P1 IMAD.IADD R15, R0, 0x1, R21 ;  /* 0x00000001000f9824 */ /* 0x000fe200078e0215 */
[----:B------:R-:W-:Y:S01]  /*1830*/  ISETP.LT.OR P5, PT, R12, RZ, P5 ;  /* 0x000000ff0c00720c */ /* 0x000fe20002fa1670 */
[----:B------:R-:W3:Y:S01]  /*1840*/  @!P0 LDG.E R13, desc[UR4][R16.64+-0x8] ;  /* 0xfffff804100d8981 */ /* 0x000ee2000c1e1900 */
[----:B------:R-:W-:Y:S01]  /*1850*/  LOP3.LUT R6, R6, R11, RZ, 0xfc, !PT ;  /* 0x0000000b06067212 */ /* 0x000fe200078efcff */
[----:B0-----:R-:W-:Y:S01]  /*1860*/  @!P1 IMAD.WIDE R18, R15, 0x4, R18 ;  /* 0x000000040f129825 */ /* 0x001fe200078e0212 */
[----:B------:R-:W-:-:S02]  /*1870*/  ISETP.GE.OR P3, PT, R10, R9, P3 ;  /* 0x000000090a00720c */ /* 0x000fc40001f66670 */
[----:B------:R-:W-:Y:S01]  /*1880*/  LOP3.LUT R10, R10, R11, RZ, 0xfc, !PT ;  /* 0x0000000b0a0a7212 */ /* 0x000fe200078efcff */
[----:B------:R-:W4:Y:S01]  /*1890*/  @!P6 LDG.E R9, desc[UR4][R16.64+-0x4] ;  /* 0xfffffc041009e981 */ /* 0x000f22000c1e1900 */
[----:B------:R-:W-:Y:S02]  /*18a0*/  ISETP.LT.OR P2, PT, R6, RZ, P2 ;  /* 0x000000ff0600720c */ /* 0x000fe40001741670 */
[----:B------:R-:W-:Y:S01]  /*18b0*/  ISETP.LT.OR P3, PT, R10, RZ, P3 ;  /* 0x000000ff0a00720c */ /* 0x000fe20001f61670 */
[----:B------:R-:W5:Y:S04]  /*18c0*/  @!P1 LDG.E R19, desc[UR4][R18.64] ;  /* 0x0000000412139981 */ /* 0x000f68000c1e1900 */
[----:B------:R-:W5:Y:S06]  /*18d0*/  @!P5 LDG.E R11, desc[UR4][R16.64+0x4] ;  /* 0x00000404100bd981 */ /* 0x000f6c000c1e1900 */
[----:B------:R-:W5:Y:S04]  /*18e0*/  @!P2 LDG.E R15, desc[UR4][R16.64+0x8] ;  /* 0x00000804100fa981 */ /* 0x000f68000c1e1900 */
[----:B------:R-:W5:Y:S01]  /*18f0*/  @!P3 LDG.E R21, desc[UR4][R16.64+0xc] ;  /* 0x00000c041015b981 */ /* 0x000f62000c1e1900 */
[----:B------:R-:W-:-:S04]  /*1900*/  @!P4 FADD R3, R3, 6.7000001990891178139e-07 ;  /* 0x3533da0d0303c421 */ /* 0x000fc80000000000 */
[----:B------:R-:W-:-:S04]  /*1910*/  @!P0 FADD R3, R3, 2.2919999537407420576e-05 ;  /* 0x37c0445303038421 */ /* 0x000fc80000000000 */
[----:B------:R-:W-:-:S04]  /*1920*/  @!P6 FADD R3, R3, 0.0001911699946504086256 ;  /* 0x394874ce0303e421 */ /* 0x000fc80000000000 */
[----:B------:R-:W-:-:S04]  /*1930*/  @!P1 FADD R3, R3, 0.00038770999526605010033 ;  /* 0x39cb458e03039421 */ /* 0x000fc80000000000 */
[----:B------:R-:W-:-:S04]  /*1940*/  @!P5 FADD R3, R3, 0.0001911699946504086256 ;  /* 0x394874ce0303d421 */ /* 0x000fc80000000000 */
[----:B------:R-:W-:-:S04]  /*1950*/  @!P2 FADD R3, R3, 2.2919999537407420576e-05 ;  /* 0x37c044530303a421 */ /* 0x000fc80000000000 */
[----:B------:R-:W-:-:S04]  /*1960*/  @!P3 FADD R3, R3, 6.7000001990891178139e-07 ;  /* 0x3533da0d0303b421 */ /* 0x000fc80000000000 */
[----:B------:R-:W0:Y:S01]  /*1970*/  MUFU.RCP R4, R3 ;  /* 0x0000000300047308 */ /* 0x000e220000001000 */
[----:B------:R-:W-:Y:S01]  /*1980*/  BSSY.RECONVERGENT B0, `(.L_x_0) ;  /* 0x0000011000007945 */ /* 0x000fe20003800200 */
[----:B--2---:R-:W-:-:S04]  /*1990*/  @!P4 FFMA R2, R7, 6.7000001990891178139e-07, R2 ;  /* 0x3533da0d0702c823 */ /* 0x004fc80000000002 */
[----:B---3--:R-:W-:-:S04]  /*19a0*/  @!P0 FFMA R2, R13, 2.2919999537407420576e-05, R2 ;  /* 0x37c044530d028823 */ /* 0x008fc80000000002 */
[----:B----4-:R-:W-:-:S04]  /*19b0*/  @!P6 FFMA R2, R9, 0.0001911699946504086256, R2 ;  /* 0x394874ce0902e823 */ /* 0x010fc80000000002 */
[----:B-----5:R-:W-:-:S04]  /*19c0*/  @!P1 FFMA R2, R19, 0.00038770999526605010033, R2 ;  /* 0x39cb458e13029823 */ /* 0x020fc80000000002 */
[----:B------:R-:W-:-:S04]  /*19d0*/  @!P5 FFMA R2, R11, 0.0001911699946504086256, R2 ;  /* 0x394874ce0b02d823 */ /* 0x000fc80000000002 */
[----:B------:R-:W-:-:S04]  /*19e0*/  @!P2 FFMA R2, R15, 2.2919999537407420576e-05, R2 ;  /* 0x37c044530f02a823 */ /* 0x000fc80000000002 */
[----:B------:R-:W-:Y:S01]  /*19f0*/  @!P3 FFMA R2, R21, 6.7000001990891178139e-07, R2 ;  /* 0x3533da0d1502b823 */ /* 0x000fe20000000002 */
[----:B0-----:R-:W-:-:S03]  /*1a00*/  FFMA R7, R4, -R3, 1 ;  /* 0x3f80000004077423 */ /* 0x001fc60000000803 */
[----:B------:R-:W0:Y:S01]  /*1a10*/  FCHK P0, R2, R3 ;  /* 0x0000000302007302 */ /* 0x000e220000000000 */
[----:B------:R-:W-:-:S04]  /*1a20*/  FFMA R7, R4, R7, R4 ;  /* 0x0000000704077223 */ /* 0x000fc80000000004 */
[----:B------:R-:W-:-:S04]  /*1a30*/  FFMA R9, R7, R2, RZ ;  /* 0x0000000207097223 */ /* 0x000fc800000000ff */
[----:B------:R-:W-:-:S04]  /*1a40*/  FFMA R4, R9, -R3, R2 ;  /* 0x8000000309047223 */ /* 0x000fc80000000002 */
[----:B------:R-:W-:Y:S01]  /*1a50*/  FFMA R7, R7, R4, R9 ;  /* 0x0000000407077223 */ /* 0x000fe20000000009 */
[----:B0-----:R-:W-:Y:S06]  /*1a60*/  @!P0 BRA `(.L_x_1) ;  /* 0x0000000000088947 */ /* 0x001fec0003800000 */
[----:B------:R-:W-:-:S07]  /*1a70*/  MOV R4, 0x1a90 ;  /* 0x00001a9000047802 */ /* 0x000fce0000000f00 */
[----:B------:R-:W-:Y:S05]  /*1a80*/  CALL.REL.NOINC `($__internal_0_$__cuda_sm3x_div_rn_noftz_f32_slowpath) ;  /* 0x0000000000187944 */ /* 0x000fea0003c00000 */
.L_x_1:
[----:B------:R-:W-:Y:S05]  /*1a90*/  BSYNC.RECONVERGENT B0 ;  /* 0x0000000000007941 */ /* 0x000fea0003800200 */
.L_x_0:
[----:B------:R-:W0:Y:S01]  /*1aa0*/  LDC.64 R2, c[0x0][0x388] ;  /* 0x0000e200ff027b82 */ /* 0x000e220000000a00 */
[----:B------:R-:W-:-:S04]  /*1ab0*/  IMAD.IADD R5, R0, 0x1, R5 ;  /* 0x0000000100057824 */ /* 0x000fc800078e0205 */
[----:B0-----:R-:W-:-:S05]  /*1ac0*/  IMAD.WIDE R2, R5, 0x4, R2 ;  /* 0x0000000405027825 */ /* 0x001fca00078e0202 */
[----:B------:R-:W-:Y:S01]  /*1ad0*/  STG.E desc[UR4][R2.64], R7 ;  /* 0x0000000702007986 */ /* 0x000fe2000c101904 */
[----:B------:R-:W-:Y:S05]  /*1ae0*/  EXIT ;  /* 0x000000000000794d */ /* 0x000fea0003800000 */
        .weak           $__internal_0_$__cuda_sm3x_div_rn_noftz_f32_slowpath
        .type           $__internal_0_$__cuda_sm3x_div_rn_noftz_f32_slowpath,@function
        .size           $__internal_0_$__cuda_sm3x_div_rn_noftz_f32_slowpath,(.L_x_14 - $__internal_0_$__cuda_sm3x_div_rn_noftz_f32_slowpath)
$__internal_0_$__cuda_sm3x_div_rn_noftz_f32_slowpath:
[----:B------:R-:W-:Y:S01]  /*1af0*/  SHF.R.U32.HI R7, RZ, 0x17, R3 ;  /* 0x00000017ff077819 */ /* 0x000fe20000011603 */
[----:B------:R-:W-:Y:S01]  /*1b00*/  BSSY.RECONVERGENT B1, `(.L_x_2) ;  /* 0x0000062000017945 */ /* 0x000fe20003800200 */
[----:B------:R-:W-:Y:S02]  /*1b10*/  SHF.R.U32.HI R6, RZ, 0x17, R2 ;  /* 0x00000017ff067819 */ /* 0x000fe40000011602 */
[----:B------:R-:W-:Y:S02]  /*1b20*/  LOP3.LUT R12, R7, 0xff, RZ, 0xc0, !PT ;  /* 0x000000ff070c7812 */ /* 0x000fe400078ec0ff */
[----:B------:R-:W-:-:S03]  /*1b30*/  LOP3.LUT R10, R6, 0xff, RZ, 0xc0, !PT ;  /* 0x000000ff060a7812 */ /* 0x000fc600078ec0ff */
[----:B------:R-:W-:Y:S02]  /*1b40*/  VIADD R8, R12, 0xffffffff ;  /* 0xffffffff0c087836 */ /* 0x000fe40000000000 */
[----:B------:R-:W-:-:S03]  /*1b50*/  VIADD R7, R10, 0xffffffff ;  /* 0xffffffff0a077836 */ /* 0x000fc60000000000 */
[----:B------:R-:W-:-:S04]  /*1b60*/  ISETP.GT.U32.AND P0, PT, R8, 0xfd, PT ;  /* 0x000000fd0800780c */ /* 0x000fc80003f04070 */
[----:B------:R-:W-:-:S13]  /*1b70*/  ISETP.GT.U32.OR P0, PT, R7, 0xfd, P0 ;  /* 0x000000fd0700780c */ /* 0x000fda0000704470 */
[----:B------:R-:W-:Y:S01]  /*1b80*/  @!P0 IMAD.MOV.U32 R6, RZ, RZ, RZ ;  /* 0x000000ffff068224 */ /* 0x000fe200078e00ff */
[----:B------:R-:W-:Y:S06]  /*1b90*/  @!P0 BRA `(.L_x_3) ;  /* 0x00000000005c8947 */ /* 0x000fec0003800000 */
[----:B------:R-:W-:Y:S02]  /*1ba0*/  FSETP.GTU.FTZ.AND P0, PT, |R2|, +INF , PT ;  /* 0x7f8000000200780b */ /* 0x000fe40003f1c200 */
[----:B------:R-:W-:-:S04]  /*1bb0*/  FSETP.GTU.FTZ.AND P1, PT, |R3|, +INF , PT ;  /* 0x7f8000000300780b */ /* 0x000fc80003f3c200 */
[----:B------:R-:W-:-:S13]  /*1bc0*/  PLOP3.LUT P0, PT, P0, P1, PT, 0xf8, 0x8f ;  /* 0x00000000008f781c */ /* 0x000fda0000703f70 */
[----:B------:R-:W-:Y:S05]  /*1bd0*/  @P0 BRA `(.L_x_4) ;  /* 0x00000004004c0947 */ /* 0x000fea0003800000 */
[----:B------:R-:W-:-:S13]  /*1be0*/  LOP3.LUT P0, RZ, R3, 0x7fffffff, R2, 0xc8, !PT ;  /* 0x7fffffff03ff7812 */ /* 0x000fda000780c802 */
[----:B------:R-:W-:Y:S05]  /*1bf0*/  @!P0 BRA `(.L_x_5) ;  /* 0x00000004003c8947 */ /* 0x000fea0003800000 */
[C---:B------:R-:W-:Y:S02]  /*1c00*/  FSETP.NEU.FTZ.AND P0, PT, |R2|.reuse, +INF , PT ;  /* 0x7f8000000200780b */ /* 0x040fe40003f1d200 */
[----:B------:R-:W-:Y:S02]  /*1c10*/  FSETP.NEU.FTZ.AND P2, PT, |R3|, +INF , PT ;  /* 0x7f8000000300780b */ /* 0x000fe40003f5d200 */
[----:B------:R-:W-:-:S11]  /*1c20*/  FSETP.NEU.FTZ.AND P1, PT, |R2|, +INF , PT ;  /* 0x7f8000000200780b */ /* 0x000fd60003f3d200 */
[----:B------:R-:W-:Y:S05]  /*1c30*/  @!P2 BRA !P0, `(.L_x_5) ;  /* 0x00000004002ca947 */ /* 0x000fea0004000000 */
[----:B------:R-:W-:-:S04]  /*1c40*/  LOP3.LUT P0, RZ, R2, 0x7fffffff, RZ, 0xc0, !PT ;  /* 0x7fffffff02ff7812 */ /* 0x000fc8000780c0ff */
[----:B------:R-:W-:-:S13]  /*1c50*/  PLOP3.LUT P0, PT, P2, P0, PT, 0x2f, 0xf2 ;  /* 0x0000000000f2781c */ /* 0x000fda0001700577 */
[----:B------:R-:W-:Y:S05]  /*1c60*/  @P0 BRA `(.L_x_6) ;  /* 0x0000000400180947 */ /* 0x000fea0003800000 */
[----:B------:R-:W-:-:S04]  /*1c70*/  LOP3.LUT P0, RZ, R3, 0x7fffffff, RZ, 0xc0, !PT ;  /* 0x7fffffff03ff7812 */ /* 0x000fc8000780c0ff */
[----:B------:R-:W-:-:S13]  /*1c80*/  PLOP3.LUT P0, PT, P1, P0, PT, 0x2f, 0xf2 ;  /* 0x0000000000f2781c */ /* 0x000fda0000f00577 */
[----:B------:R-:W-:Y:S05]  /*1c90*/  @P0 BRA `(.L_x_7) ;  /* 0x0000000400000947 */ /* 0x000fea0003800000 */
[----:B------:R-:W-:Y:S02]  /*1ca0*/  ISETP.GE.AND P0, PT, R7, RZ, PT ;  /* 0x000000ff0700720c */ /* 0x000fe40003f06270 */
[----:B------:R-:W-:-:S11]  /*1cb0*/  ISETP.GE.AND P1, PT, R8, RZ, PT ;  /* 0x000000ff0800720c */ /* 0x000fd60003f26270 */
[----:B------:R-:W-:Y:S02]  /*1cc0*/  @P0 IMAD.MOV.U32 R6, RZ, RZ, RZ ;  /* 0x000000ffff060224 */ /* 0x000fe400078e00ff */
[----:B------:R-:W-:Y:S01]  /*1cd0*/  @!P0 FFMA R2, R2, 1.84467440737095516160e+19, RZ ;  /* 0x5f80000002028823 */ /* 0x000fe200000000ff */
[----:B------:R-:W-:Y:S02]  /*1ce0*/  @!P0 IMAD.MOV.U32 R6, RZ, RZ, -0x40 ;  /* 0xffffffc0ff068424 */ /* 0x000fe400078e00ff */
[----:B------:R-:W-:Y:S02]  /*1cf0*/  @!P1 FFMA R3, R3, 1.84467440737095516160e+19, RZ ;  /* 0x5f80000003039823 */ /* 0x000fe400000000ff */
[----:B------:R-:W-:-:S07]  /*1d00*/  @!P1 VIADD R6, R6, 0x40 ;  /* 0x0000004006069836 */ /* 0x000fce0000000000 */
.L_x_3:
[----:B------:R-:W-:Y:S01]  /*1d10*/  LEA R8, R12, 0xc0800000, 0x17 ;  /* 0xc08000000c087811 */ /* 0x000fe200078eb8ff */
[----:B------:R-:W-:Y:S04]  /*1d20*/  BSSY.RECONVERGENT B2, `(.L_x_8) ;  /* 0x0000036000027945 */ /* 0x000fe80003800200 */
[----:B------:R-:W-:Y:S02]  /*1d30*/  IMAD.IADD R8, R3, 0x1, -R8 ;  /* 0x0000000103087824 */ /* 0x000fe400078e0a08 */
[----:B------:R-:W-:Y:S02]  /*1d40*/  VIADD R3, R10, 0xffffff81 ;  /* 0xffffff810a037836 */ /* 0x000fe40000000000 */
[----:B------:R-:W0:Y:S01]  /*1d50*/  MUFU.RCP R7, R8 ;  /* 0x0000000800077308 */ /* 0x000e220000001000 */
[----:B------:R-:W-:Y:S01]  /*1d60*/  FADD.FTZ R9, -R8, -RZ ;  /* 0x800000ff08097221 */ /* 0x000fe20000010100 */
[----:B------:R-:W-:-:S03]  /*1d70*/  IMAD R2, R3, -0x800000, R2 ;  /* 0xff80000003027824 */ /* 0x000fc600078e0202 */
[----:B0-----:R-:W-:-:S04]  /*1d80*/  FFMA R10, R7, R9, 1 ;  /* 0x3f800000070a7423 */ /* 0x001fc80000000009 */
[----:B------:R-:W-:-:S04]  /*1d90*/  FFMA R14, R7, R10, R7 ;  /* 0x0000000a070e7223 */ /* 0x000fc80000000007 */
[----:B------:R-:W-:-:S04]  /*1da0*/  FFMA R7, R2, R14, RZ ;  /* 0x0000000e02077223 */ /* 0x000fc800000000ff */
[----:B------:R-:W-:-:S04]  /*1db0*/  FFMA R10, R9, R7, R2 ;  /* 0x00000007090a7223 */ /* 0x000fc80000000002 */
[----:B------:R-:W-:Y:S01]  /*1dc0*/  FFMA R11, R14, R10, R7 ;  /* 0x0000000a0e0b7223 */ /* 0x000fe20000000007 */
[----:B------:R-:W-:-:S03]  /*1dd0*/  IADD3 R7, PT, PT, R3, 0x7f, -R12 ;  /* 0x0000007f03077810 */ /* 0x000fc60007ffe80c */
[----:B------:R-:W-:Y:S02]  /*1de0*/  FFMA R10, R9, R11, R2 ;  /* 0x0000000b090a7223 */ /* 0x000fe40000000002 */
[----:B------:R-:W-:Y:S02]  /*1df0*/  IMAD.IADD R7, R7, 0x1, R6 ;  /* 0x0000000107077824 */ /* 0x000fe400078e0206 */
[----:B------:R-:W-:-:S05]  /*1e00*/  FFMA R2, R14, R10, R11 ;  /* 0x0000000a0e027223 */ /* 0x000fca000000000b */
[----:B------:R-:W-:-:S04]  /*1e10*/  SHF.R.U32.HI R3, RZ, 0x17, R2 ;  /* 0x00000017ff037819 */ /* 0x000fc80000011602 */
[----:B------:R-:W-:-:S05]  /*1e20*/  LOP3.LUT R3, R3, 0xff, RZ, 0xc0, !PT ;  /* 0x000000ff03037812 */ /* 0x000fca00078ec0ff */
[----:B------:R-:W-:-:S04]  /*1e30*/  IMAD.IADD R9, R3, 0x1, R7 ;  /* 0x0000000103097824 */ /* 0x000fc800078e0207 */
[----:B------:R-:W-:-:S05]  /*1e40*/  VIADD R3, R9, 0xffffffff ;  /* 0xffffffff09037836 */ /* 0x000fca0000000000 */
[----:B------:R-:W-:-:S13]  /*1e50*/  ISETP.GE.U32.AND P0, PT, R3, 0xfe, PT ;  /* 0x000000fe0300780c */ /* 0x000fda0003f06070 */
[----:B------:R-:W-:Y:S05]  /*1e60*/  @!P0 BRA `(.L_x_9) ;  /* 0x0000000000808947 */ /* 0x000fea0003800000 */
[----:B------:R-:W-:-:S13]  /*1e70*/  ISETP.GT.AND P0, PT, R9, 0xfe, PT ;  /* 0x000000fe0900780c */ /* 0x000fda0003f04270 */
[----:B------:R-:W-:Y:S05]  /*1e80*/  @P0 BRA `(.L_x_10) ;  /* 0x00000000006c0947 */ /* 0x000fea0003800000 */
[----:B------:R-:W-:-:S13]  /*1e90*/  ISETP.GE.AND P0, PT, R9, 0x1, PT ;  /* 0x000000010900780c */ /* 0x000fda0003f06270 */
[----:B------:R-:W-:Y:S05]  /*1ea0*/  @P0 BRA `(.L_x_11) ;  /* 0x0000000000740947 */ /* 0x000fea0003800000 */
[----:B------:R-:W-:Y:S02]  /*1eb0*/  ISETP.GE.AND P0, PT, R9, -0x18, PT ;  /* 0xffffffe80900780c */ /* 0x000fe40003f06270 */
[----:B------:R-:W-:-:S11]  /*1ec0*/  LOP3.LUT R2, R2, 0x80000000, RZ, 0xc0, !PT ;  /* 0x8000000002027812 */ /* 0x000fd600078ec0ff */
[----:B------:R-:W-:Y:S05]  /*1ed0*/  @!P0 BRA `(.L_x_11) ;  /* 0x0000000000688947 */ /* 0x000fea0003800000 */
[CCC-:B------:R-:W-:Y:S01]  /*1ee0*/  FFMA.RZ R3, R14.reuse, R10.reuse, R11.reuse ;  /* 0x0000000a0e037223 */ /* 0x1c0fe2000000c00b */
[C---:B------:R-:W-:Y:S02]  /*1ef0*/  VIADD R8, R9.reuse, 0x20 ;  /* 0x0000002009087836 */ /* 0x040fe40000000000 */
[CCC-:B------:R-:W-:Y:S01]  /*1f00*/  FFMA.RM R6, R14.reuse, R10.reuse, R11.reuse ;  /* 0x0000000a0e067223 */ /* 0x1c0fe2000000400b */
[----:B------:R-:W-:Y:S02]  /*1f10*/  ISETP.NE.AND P2, PT, R9, RZ, PT ;  /* 0x000000ff0900720c */ /* 0x000fe40003f45270 */
[----:B------:R-:W-:Y:S01]  /*1f20*/  LOP3.LUT R7, R3, 0x7fffff, RZ, 0xc0, !PT ;  /* 0x007fffff03077812 */ /* 0x000fe200078ec0ff */
[----:B------:R-:W-:Y:S01]  /*1f30*/  FFMA.RP R3, R14, R10, R11 ;  /* 0x0000000a0e037223 */ /* 0x000fe2000000800b */
[----:B------:R-:W-:Y:S01]  /*1f40*/  ISETP.NE.AND P1, PT, R9, RZ, PT ;  /* 0x000000ff0900720c */ /* 0x000fe20003f25270 */
[----:B------:R-:W-:Y:S01]  /*1f50*/  IMAD.MOV R9, RZ, RZ, -R9 ;  /* 0x000000ffff097224 */ /* 0x000fe200078e0a09 */
[----:B------:R-:W-:-:S02]  /*1f60*/  LOP3.LUT R7, R7, 0x800000, RZ, 0xfc, !PT ;  /* 0x0080000007077812 */ /* 0x000fc400078efcff */
[----:B------:R-:W-:Y:S02]  /*1f70*/  FSETP.NEU.FTZ.AND P0, PT, R3, R6, PT ;  /* 0x000000060300720b */ /* 0x000fe40003f1d000 */
[----:B------:R-:W-:Y:S02]  /*1f80*/  SHF.L.U32 R8, R7, R8, RZ ;  /* 0x0000000807087219 */ /* 0x000fe400000006ff */
[----:B------:R-:W-:Y:S02]  /*1f90*/  SEL R6, R9, RZ, P2 ;  /* 0x000000ff09067207 */ /* 0x000fe40001000000 */
[----:B------:R-:W-:Y:S02]  /*1fa0*/  ISETP.NE.AND P1, PT, R8, RZ, P1 ;  /* 0x000000ff0800720c */ /* 0x000fe40000f25270 */
[----:B------:R-:W-:Y:S02]  /*1fb0*/  SHF.R.U32.HI R6, RZ, R6, R7 ;  /* 0x00000006ff067219 */ /* 0x000fe40000011607 */
[----:B------:R-:W-:-:S02]  /*1fc0*/  PLOP3.LUT P0, PT, P0, P1, PT, 0xf8, 0x8f ;  /* 0x00000000008f781c */ /* 0x000fc40000703f70 */
[----:B------:R-:W-:Y:S02]  /*1fd0*/  SHF.R.U32.HI R8, RZ, 0x1, R6 ;  /* 0x00000001ff087819 */ /* 0x000fe40000011606 */
[----:B------:R-:W-:-:S04]  /*1fe0*/  SEL R3, RZ, 0x1, !P0 ;  /* 0x00000001ff037807 */ /* 0x000fc80004000000 */
[----:B------:R-:W-:-:S04]  /*1ff0*/  LOP3.LUT R3, R3, 0x1, R8, 0xf8, !PT ;  /* 0x0000000103037812 */ /* 0x000fc800078ef808 */
[----:B------:R-:W-:-:S05]  /*2000*/  LOP3.LUT R3, R3, R6, RZ, 0xc0, !PT ;  /* 0x0000000603037212 */ /* 0x000fca00078ec0ff */
[----:B------:R-:W-:-:S05]  /*2010*/  IMAD.IADD R3, R8, 0x1, R3 ;  /* 0x0000000108037824 */ /* 0x000fca00078e0203 */
[----:B------:R-:W-:Y:S01]  /*2020*/  LOP3.LUT R2, R3, R2, RZ, 0xfc, !PT ;  /* 0x0000000203027212 */ /* 0x000fe200078efcff */
[----:B------:R-:W-:Y:S06]  /*2030*/  BRA `(.L_x_11) ;  /* 0x0000000000107947 */ /* 0x000fec0003800000 */
.L_x_10:
[----:B------:R-:W-:-:S04]  /*2040*/  LOP3.LUT R2, R2, 0x80000000, RZ, 0xc0, !PT ;  /* 0x8000000002027812 */ /* 0x000fc800078ec0ff */
[----:B------:R-:W-:Y:S01]  /*2050*/  LOP3.LUT R2, R2, 0x7f800000, RZ, 0xfc, !PT ;  /* 0x7f80000002027812 */ /* 0x000fe200078efcff */
[----:B------:R-:W-:Y:S06]  /*2060*/  BRA `(.L_x_11) ;  /* 0x0000000000047947 */ /* 0x000fec0003800000 */
.L_x_9:
[----:B------:R-:W-:-:S07]  /*2070*/  IMAD R2, R7, 0x800000, R2 ;  /* 0x0080000007027824 */ /* 0x000fce00078e0202 */
.L_x_11:
[----:B------:R-:W-:Y:S05]  /*2080*/  BSYNC.RECONVERGENT B2 ;  /* 0x0000000000027941 */ /* 0x000fea0003800200 */
.L_x_8:
[----:B------:R-:W-:Y:S05]  /*2090*/  BRA `(.L_x_12) ;  /* 0x0000000000207947 */ /* 0x000fea0003800000 */
.L_x_7:
[----:B------:R-:W-:-:S04]  /*20a0*/  LOP3.LUT R2, R3, 0x80000000, R2, 0x48, !PT ;  /* 0x8000000003027812 */ /* 0x000fc800078e4802 */
[----:B------:R-:W-:Y:S01]  /*20b0*/  LOP3.LUT R2, R2, 0x7f800000, RZ, 0xfc, !PT ;  /* 0x7f80000002027812 */ /* 0x000fe200078efcff */
[----:B------:R-:W-:Y:S06]  /*20c0*/  BRA `(.L_x_12) ;  /* 0x0000000000147947 */ /* 0x000fec0003800000 */
.L_x_6:
[----:B------:R-:W-:Y:S01]  /*20d0*/  LOP3.LUT R2, R3, 0x80000000, R2, 0x48, !PT ;  /* 0x8000000003027812 */ /* 0x000fe200078e4802 */
[----:B------:R-:W-:Y:S06]  /*20e0*/  BRA `(.L_x_12) ;  /* 0x00000000000c7947 */ /* 0x000fec0003800000 */
.L_x_5:
[----:B------:R-:W0:Y:S01]  /*20f0*/  MUFU.RSQ R2, -QNAN ;  /* 0xffc0000000027908 */ /* 0x000e220000001400 */
[----:B------:R-:W-:Y:S05]  /*2100*/  BRA `(.L_x_12) ;  /* 0x0000000000047947 */ /* 0x000fea0003800000 */
.L_x_4:
[----:B------:R-:W-:-:S07]  /*2110*/  FADD.FTZ R2, R2, R3 ;  /* 0x0000000302027221 */ /* 0x000fce0000010000 */
.L_x_12:
[----:B------:R-:W-:Y:S05]  /*2120*/  BSYNC.RECONVERGENT B1 ;  /* 0x0000000000017941 */ /* 0x000fea0003800200 */
.L_x_2:
[----:B0-----:R-:W-:Y:S02]  /*2130*/  IMAD.MOV.U32 R7, RZ, RZ, R2 ;  /* 0x000000ffff077224 */ /* 0x001fe400078e0002 */
[----:B------:R-:W-:Y:S02]  /*2140*/  IMAD.MOV.U32 R2, RZ, RZ, R4 ;  /* 0x000000ffff027224 */ /* 0x000fe400078e0004 */
[----:B------:R-:W-:-:S04]  /*2150*/  IMAD.MOV.U32 R3, RZ, RZ, 0x0 ;  /* 0x00000000ff037424 */ /* 0x000fc800078e00ff */
[----:B------:R-:W-:Y:S05]  /*2160*/  RET.REL.NODEC R2 `(_Z11kernel_blurPfS_iii) ;  /* 0xffffffdc02a47950 */ /* 0x000fea0003c3ffff */
.L_x_13:
[----:B------:R-:W-:-:S00]  /*2170*/  BRA `(.L_x_13) ;  /* 0xfffffffc00fc7947 */ /* 0x000fc0000383ffff */
[----:B------:R-:W-:-:S00]  /*2180*/  NOP ;  /* 0x0000000000007918 */ /* 0x000fc00000000000 */
[----:B------:R-:W-:-:S00]  /*2190*/  NOP ;  /* 0x0000000000007918 */ /* 0x000fc00000000000 */
[----:B------:R-:W-:-:S00]  /*21a0*/  NOP ;  /* 0x0000000000007918 */ /* 0x000fc00000000000 */
[----:B------:R-:W-:-:S00]  /*21b0*/  NOP ;  /* 0x0000000000007918 */ /* 0x000fc00000000000 */
[----:B------:R-:W-:-:S00]  /*21c0*/  NOP ;  /* 0x0000000000007918 */ /* 0x000fc00000000000 */
[----:B------:R-:W-:-:S00]  /*21d0*/  NOP ;  /* 0x0000000000007918 */ /* 0x000fc00000000000 */
[----:B------:R-:W-:-:S00]  /*21e0*/  NOP ;  /* 0x0000000000007918 */ /* 0x000fc00000000000 */
[----:B------:R-:W-:-:S00]  /*21f0*/  NOP ;  /* 0x0000000000007918 */ /* 0x000fc00000000000 */
.L_x_14:


//--------------------- .nv.shared.reserved.0     --------------------------
	.section	.nv.shared.reserved.0,"aw",@nobits
	.weak		__nv_reservedSMEM_offset_0_alias
	.size		__nv_reservedSMEM_offset_0_alias, 0, 64
	.other		__nv_reservedSMEM_offset_0_alias,@"STO_CUDA_RESERVED_SHARED STV_DEFAULT"
__nv_reservedSMEM_offset_0_alias:
	.zero		0
	.zero		64


//--------------------- .nv.constant0._Z11kernel_blurPfS_iii --------------------------
	.section	.nv.constant0._Z11kernel_blurPfS_iii,"a",@progbits
	.sectionflags	@""
	.align	4
.nv.constant0._Z11kernel_blurPfS_iii:
	.zero		924


//--------------------- SYMBOLS --------------------------

	.type		.nv.reservedSmem.offset0,@object
	.size		.nv.reservedSmem.offset0,0x4
